	.target	sm_100a

	.elftype	@"ET_EXEC"


//--------------------- .note.nv.tkinfo           --------------------------
	.section	.note.nv.tkinfo,"",@"SHT_NOTE"
	.sectionflags	@"SHF_NOTE_NV_TKINFO"
	.tkinfo
        /*0018*/ 	.word	0x00000081
        /*0030*/ 	.string	""
        /*0030*/ 	.string	"ptxas-blackwell"
        /*0030*/ 	.string	"Cuda compilation tools, release 12.9, V12.9.86"
        /*0030*/ 	.string	"Build cuda_12.9.r12.9/compiler.36037853_0"
        /*0030*/ 	.string	"-v  -suppress-debug-info  -lineinfo  -arch sm_100a "



//--------------------- .note.nv.cuver            --------------------------
	.section	.note.nv.cuver,"",@"SHT_NOTE"
	.sectionflags	@"SHF_NOTE_NV_CUVER"
        /*0018*/ 	.short	0x0001
        /*001a*/ 	.short	0x0064
        /*001c*/ 	.short	0x0001
        /*001e*/ 	.short	0x0000
        /*0020*/ 	.short	0x0001
        /*0022*/ 	.short	0x0000


//--------------------- .nv.info                  --------------------------
	.section	.nv.info,"",@"SHT_CUDA_INFO"
	.align	4


	//----- nvinfo : EIATTR_REGCOUNT
	.align		4
        /*0000*/ 	.byte	0x04, 0x2f
        /*0002*/ 	.short	(.L_4 - .L_3)
	.align		4
.L_3:
        /*0004*/ 	.word	index@(gluon_tcgen05)
        /*0008*/ 	.word	0x00000088


	//----- nvinfo : EIATTR_FRAME_SIZE
	.align		4
.L_4:
        /*000c*/ 	.byte	0x04, 0x11
        /*000e*/ 	.short	(.L_6 - .L_5)
	.align		4
.L_5:
        /*0010*/ 	.word	index@($__internal_2_$__cuda_sm10x_tcgen05_guardrail_trap_unallocated_columns_being_dealloced)
        /*0014*/ 	.word	0x00000000


	//----- nvinfo : EIATTR_FRAME_SIZE
	.align		4
.L_6:
        /*0018*/ 	.byte	0x04, 0x11
        /*001a*/ 	.short	(.L_8 - .L_7)
	.align		4
.L_7:
        /*001c*/ 	.word	index@($__internal_1_$__cuda_sm10x_tcgen05_guardrail_trap_phase_invalid_during_alloc)
        /*0020*/ 	.word	0x00000000


	//----- nvinfo : EIATTR_FRAME_SIZE
	.align		4
.L_8:
        /*0024*/ 	.byte	0x04, 0x11
        /*0026*/ 	.short	(.L_10 - .L_9)
	.align		4
.L_9:
        /*0028*/ 	.word	index@($__internal_0_$__cuda_sm10x_tcgen05_guardrail_trap_col_being_dealloced_not_returned_by_alloc)
        /*002c*/ 	.word	0x00000000


	//----- nvinfo : EIATTR_FRAME_SIZE
	.align		4
.L_10:
        /*0030*/ 	.byte	0x04, 0x11
        /*0032*/ 	.short	(.L_12 - .L_11)
	.align		4
.L_11:
        /*0034*/ 	.word	index@(gluon_tcgen05)
        /*0038*/ 	.word	0x00000000


	//----- nvinfo : EIATTR_MIN_STACK_SIZE
	.align		4
.L_12:
        /*003c*/ 	.byte	0x04, 0x12
        /*003e*/ 	.short	(.L_14 - .L_13)
	.align		4
.L_13:
        /*0040*/ 	.word	index@(gluon_tcgen05)
        /*0044*/ 	.word	0x00000000
.L_14:


//--------------------- .nv.info.gluon_tcgen05    --------------------------
	.section	.nv.info.gluon_tcgen05,"",@"SHT_CUDA_INFO"
	.sectionflags	@""
	.align	4


	//----- nvinfo : EIATTR_CUDA_API_VERSION
	.align		4
        /*0000*/ 	.byte	0x04, 0x37
        /*0002*/ 	.short	(.L_16 - .L_15)
.L_15:
        /*0004*/ 	.word	0x00000081


	//----- nvinfo : EIATTR_KPARAM_INFO
	.align		4
.L_16:
        /*0008*/ 	.byte	0x04, 0x17
        /*000a*/ 	.short	(.L_18 - .L_17)
.L_17:
        /*000c*/ 	.word	0x00000000
        /*0010*/ 	.short	0x000a
        /*0012*/ 	.short	0x0048
        /*0014*/ 	.byte	0x00, 0xf4, 0x21, 0x00


	//----- nvinfo : EIATTR_KPARAM_INFO
	.align		4
.L_18:
        /*0018*/ 	.byte	0x04, 0x17
        /*001a*/ 	.short	(.L_20 - .L_19)
.L_19:
        /*001c*/ 	.word	0x00000000
        /*0020*/ 	.short	0x0009
        /*0022*/ 	.short	0x0040
        /*0024*/ 	.byte	0x00, 0xf4, 0x21, 0x00


	//----- nvinfo : EIATTR_KPARAM_INFO
	.align		4
.L_20:
        /*0028*/ 	.byte	0x04, 0x17
        /*002a*/ 	.short	(.L_22 - .L_21)
.L_21:
        /*002c*/ 	.word	0x00000000
        /*0030*/ 	.short	0x0008
        /*0032*/ 	.short	0x0038
        /*0034*/ 	.byte	0x00, 0xf0, 0x21, 0x00


	//----- nvinfo : EIATTR_KPARAM_INFO
	.align		4
.L_22:
        /*0038*/ 	.byte	0x04, 0x17
        /*003a*/ 	.short	(.L_24 - .L_23)
.L_23:
        /*003c*/ 	.word	0x00000000
        /*0040*/ 	.short	0x0007
        /*0042*/ 	.short	0x0030
        /*0044*/ 	.byte	0x00, 0xf0, 0x21, 0x00


	//----- nvinfo : EIATTR_KPARAM_INFO
	.align		4
.L_24:
        /*0048*/ 	.byte	0x04, 0x17
        /*004a*/ 	.short	(.L_26 - .L_25)
.L_25:
        /*004c*/ 	.word	0x00000000
        /*0050*/ 	.short	0x0006
        /*0052*/ 	.short	0x0028
        /*0054*/ 	.byte	0x00, 0xf0, 0x21, 0x00


	//----- nvinfo : EIATTR_KPARAM_INFO
	.align		4
.L_26:
        /*0058*/ 	.byte	0x04, 0x17
        /*005a*/ 	.short	(.L_28 - .L_27)
.L_27:
        /*005c*/ 	.word	0x00000000
        /*0060*/ 	.short	0x0005
        /*0062*/ 	.short	0x0020
        /*0064*/ 	.byte	0x00, 0xf0, 0x11, 0x00


	//----- nvinfo : EIATTR_KPARAM_INFO
	.align		4
.L_28:
        /*0068*/ 	.byte	0x04, 0x17
        /*006a*/ 	.short	(.L_30 - .L_29)
.L_29:
        /*006c*/ 	.word	0x00000000
        /*0070*/ 	.short	0x0004
        /*0072*/ 	.short	0x001c
        /*0074*/ 	.byte	0x00, 0xf0, 0x11, 0x00


	//----- nvinfo : EIATTR_KPARAM_INFO
	.align		4
.L_30:
        /*0078*/ 	.byte	0x04, 0x17
        /*007a*/ 	.short	(.L_32 - .L_31)
.L_31:
        /*007c*/ 	.word	0x00000000
        /*0080*/ 	.short	0x0003
        /*0082*/ 	.short	0x0018
        /*0084*/ 	.byte	0x00, 0xf0, 0x11, 0x00


	//----- nvinfo : EIATTR_KPARAM_INFO
	.align		4
.L_32:
        /*0088*/ 	.byte	0x04, 0x17
        /*008a*/ 	.short	(.L_34 - .L_33)
.L_33:
        /*008c*/ 	.word	0x00000000
        /*0090*/ 	.short	0x0002
        /*0092*/ 	.short	0x0010
        /*0094*/ 	.byte	0x00, 0xf4, 0x21, 0x00


	//----- nvinfo : EIATTR_KPARAM_INFO
	.align		4
.L_34:
        /*0098*/ 	.byte	0x04, 0x17
        /*009a*/ 	.short	(.L_36 - .L_35)
.L_35:
        /*009c*/ 	.word	0x00000000
        /*00a0*/ 	.short	0x0001
        /*00a2*/ 	.short	0x0008
        /*00a4*/ 	.byte	0x00, 0xf4, 0x21, 0x00


	//----- nvinfo : EIATTR_KPARAM_INFO
	.align		4
.L_36:
        /*00a8*/ 	.byte	0x04, 0x17
        /*00aa*/ 	.short	(.L_38 - .L_37)
.L_37:
        /*00ac*/ 	.word	0x00000000
        /*00b0*/ 	.short	0x0000
        /*00b2*/ 	.short	0x0000
        /*00b4*/ 	.byte	0x00, 0xf4, 0x21, 0x00


	//----- nvinfo : EIATTR_AT_ENTRY_FRAGMENTS
	.align		4
.L_38:
        /*00b8*/ 	.byte	0x04, 0x4f
        /*00ba*/ 	.short	(.L_40 - .L_39)


	//   ....[0]....
.L_39:
        /*00bc*/ 	.word	0x00000004


	//----- nvinfo : EIATTR_RESERVED_SMEM_USED
	.align		4
.L_40:
        /*00c0*/ 	.byte	0x01, 0x41
	.zero		2


	//----- nvinfo : EIATTR_SPARSE_MMA_MASK
	.align		4
        /*00c4*/ 	.byte	0x03, 0x50
        /*00c6*/ 	.short	0x0000


	//----- nvinfo : EIATTR_TCGEN05_1CTA_USED
	.align		4
        /*00c8*/ 	.byte	0x01, 0x51
	.zero		2


	//----- nvinfo : EIATTR_MAXREG_COUNT
	.align		4
        /*00cc*/ 	.byte	0x03, 0x1b
        /*00ce*/ 	.short	0x00ff


	//----- nvinfo : EIATTR_NUM_BARRIERS
	.align		4
        /*00d0*/ 	.byte	0x02, 0x4c
        /*00d2*/ 	.byte	0x01
	.zero		1


	//----- nvinfo : EIATTR_INT_WARP_WIDE_INSTR_OFFSETS
	.align		4
        /*00d4*/ 	.byte	0x04, 0x31
        /*00d6*/ 	.short	(.L_42 - .L_41)


	//   ....[0]....
.L_41:
        /*00d8*/ 	.word	0x00001620


	//   ....[1]....
        /*00dc*/ 	.word	0x00001640


	//   ....[2]....
        /*00e0*/ 	.word	0x000016c0


	//   ....[3]....
        /*00e4*/ 	.word	0x000019c0


	//   ....[4]....
        /*00e8*/ 	.word	0x000019d0


	//   ....[5]....
        /*00ec*/ 	.word	0x00001a30


	//   ....[6]....
        /*00f0*/ 	.word	0x00001a40


	//   ....[7]....
        /*00f4*/ 	.word	0x00001ca0


	//   ....[8]....
        /*00f8*/ 	.word	0x00001cb0


	//   ....[9]....
        /*00fc*/ 	.word	0x00001e40


	//   ....[10]....
        /*0100*/ 	.word	0x00001e70


	//   ....[11]....
        /*0104*/ 	.word	0x00001e90


	//   ....[12]....
        /*0108*/ 	.word	0x00001ed0


	//   ....[13]....
        /*010c*/ 	.word	0x00002100


	//   ....[14]....
        /*0110*/ 	.word	0x00002110


	//   ....[15]....
        /*0114*/ 	.word	0x00002480


	//   ....[16]....
        /*0118*/ 	.word	0x00002490


	//   ....[17]....
        /*011c*/ 	.word	0x00002b80


	//   ....[18]....
        /*0120*/ 	.word	0x00002bd0


	//----- nvinfo : EIATTR_COOP_GROUP_MASK_REGIDS
	.align		4
.L_42:
        /*0124*/ 	.byte	0x04, 0x29
        /*0126*/ 	.short	(.L_44 - .L_43)


	//   ....[0]....
.L_43:
        /*0128*/ 	.word	0xffffffff


	//   ....[1]....
        /*012c*/ 	.word	0xffffffff


	//   ....[2]....
        /*0130*/ 	.word	0xffffffff


	//   ....[3]....
        /*0134*/ 	.word	0xffffffff


	//   ....[4]....
        /*0138*/ 	.word	0xffffffff


	//   ....[5]....
        /*013c*/ 	.word	0xffffffff


	//   ....[6]....
        /*0140*/ 	.word	0xffffffff


	//   ....[7]....
        /*0144*/ 	.word	0xffffffff


	//   ....[8]....
        /*0148*/ 	.word	0xffffffff


	//   ....[9]....
        /*014c*/ 	.word	0xffffffff


	//----- nvinfo : EIATTR_COOP_GROUP_INSTR_OFFSETS
	.align		4
.L_44:
        /*0150*/ 	.byte	0x04, 0x28
        /*0152*/ 	.short	(.L_46 - .L_45)


	//   ....[0]....
.L_45:
        /*0154*/ 	.word	0x00000050


	//   ....[1]....
        /*0158*/ 	.word	0x00000310


	//   ....[2]....
        /*015c*/ 	.word	0x000004f0


	//   ....[3]....
        /*0160*/ 	.word	0x000009a0


	//   ....[4]....
        /*0164*/ 	.word	0x00000ae0


	//   ....[5]....
        /*0168*/ 	.word	0x00000f50


	//   ....[6]....
        /*016c*/ 	.word	0x00001090


	//   ....[7]....
        /*0170*/ 	.word	0x000014e0


	//   ....[8]....
        /*0174*/ 	.word	0x00002a10


	//   ....[9]....
        /*0178*/ 	.word	0x00002c80


	//----- nvinfo : EIATTR_VRC_CTA_INIT_COUNT
	.align		4
.L_46:
        /*017c*/ 	.byte	0x02, 0x4a
        /*017e*/ 	.byte	0x80
	.zero		1


	//----- nvinfo : EIATTR_MBARRIER_INSTR_OFFSETS
	.align		4
        /*0180*/ 	.byte	0x04, 0x39
        /*0182*/ 	.short	(.L_48 - .L_47)


	//   ....[0]....
.L_47:
        /*0184*/ 	.word	0x000016e0
        /*0188*/ 	.word	0x000000ff
        /*018c*/ 	.word	0x0000f000
        /*0190*/ 	.short	0x0100
        /*0192*/ 	.byte	0x0c
	.zero		1


	//   ....[1]....
        /*0194*/ 	.word	0x000016f0
        /*0198*/ 	.word	0x000000ff
        /*019c*/ 	.word	0x0000f020
        /*01a0*/ 	.short	0x0100
        /*01a2*/ 	.byte	0x0c
	.zero		1


	//   ....[2]....
        /*01a4*/ 	.word	0x000017a0
        /*01a8*/ 	.word	0x000000ff
        /*01ac*/ 	.word	0x0000f008
        /*01b0*/ 	.short	0x0100
        /*01b2*/ 	.byte	0x0c
	.zero		1


	//   ....[3]....
        /*01b4*/ 	.word	0x000017b0
        /*01b8*/ 	.word	0x000000ff
        /*01bc*/ 	.word	0x0000f028
        /*01c0*/ 	.short	0x0100
        /*01c2*/ 	.byte	0x0c
	.zero		1


	//   ....[4]....
        /*01c4*/ 	.word	0x000018c0
        /*01c8*/ 	.word	0x000000ff
        /*01cc*/ 	.word	0x0000f010
        /*01d0*/ 	.short	0x0100
        /*01d2*/ 	.byte	0x0c
	.zero		1


	//   ....[5]....
        /*01d4*/ 	.word	0x000018d0
        /*01d8*/ 	.word	0x000000ff
        /*01dc*/ 	.word	0x0000f030
        /*01e0*/ 	.short	0x0100
        /*01e2*/ 	.byte	0x0c
	.zero		1


	//   ....[6]....
        /*01e4*/ 	.word	0x00001ad0
        /*01e8*/ 	.word	0x000000ff
        /*01ec*/ 	.word	0x0000f000
        /*01f0*/ 	.short	0x010a
        /*01f2*/ 	.byte	0x0c
	.zero		1


	//   ....[7]....
        /*01f4*/ 	.word	0x00001d00
        /*01f8*/ 	.word	0x000000ff
        /*01fc*/ 	.word	0x0000f020
        /*0200*/ 	.short	0x010a
        /*0202*/ 	.byte	0x0c
	.zero		1


	//   ....[8]....
        /*0204*/ 	.word	0x00001f50
        /*0208*/ 	.word	0x000000ff
        /*020c*/ 	.word	0x0000f000
        /*0210*/ 	.short	0x010a
        /*0212*/ 	.byte	0x12
	.zero		1


	//   ....[9]....
        /*0214*/ 	.word	0x00002150
        /*0218*/ 	.word	0x000000ff
        /*021c*/ 	.word	0x0000f020
        /*0220*/ 	.short	0x010a
        /*0222*/ 	.byte	0x12
	.zero		1


	//   ....[10]....
        /*0224*/ 	.word	0x00002220
        /*0228*/ 	.word	0x000000ff
        /*022c*/ 	.word	0x0000f000
        /*0230*/ 	.short	0x0108
        /*0232*/ 	.byte	0x0c
	.zero		1


	//   ....[11]....
        /*0234*/ 	.word	0x00002230
        /*0238*/ 	.word	0x000000ff
        /*023c*/ 	.word	0x0000f020
        /*0240*/ 	.short	0x0108
        /*0242*/ 	.byte	0x0c
	.zero		1


	//   ....[12]....
        /*0244*/ 	.word	0x00002280
        /*0248*/ 	.word	0x000000ff
        /*024c*/ 	.word	0x0000f008
        /*0250*/ 	.short	0x0108
        /*0252*/ 	.byte	0x0c
	.zero		1


	//   ....[13]....
        /*0254*/ 	.word	0x00002290
        /*0258*/ 	.word	0x000000ff
        /*025c*/ 	.word	0x0000f028
        /*0260*/ 	.short	0x0108
        /*0262*/ 	.byte	0x0c
	.zero		1


	//   ....[14]....
        /*0264*/ 	.word	0x000022e0
        /*0268*/ 	.word	0x000000ff
        /*026c*/ 	.word	0x0000f010
        /*0270*/ 	.short	0x0108
        /*0272*/ 	.byte	0x0c
	.zero		1


	//   ....[15]....
        /*0274*/ 	.word	0x000022f0
        /*0278*/ 	.word	0x000000ff
        /*027c*/ 	.word	0x0000f030
        /*0280*/ 	.short	0x0108
        /*0282*/ 	.byte	0x0c
	.zero		1


	//   ....[16]....
        /*0284*/ 	.word	0x00002ca0
        /*0288*/ 	.word	0x000000ff
        /*028c*/ 	.word	0x0000f000
        /*0290*/ 	.short	0x010a
        /*0292*/ 	.byte	0x0c
	.zero		1


	//   ....[17]....
        /*0294*/ 	.word	0x00002cd0
        /*0298*/ 	.word	0x000000ff
        /*029c*/ 	.word	0x0000f020
        /*02a0*/ 	.short	0x010a
        /*02a2*/ 	.byte	0x0c
	.zero		1


	//   ....[18]....
        /*02a4*/ 	.word	0x00002d00
        /*02a8*/ 	.word	0x000000ff
        /*02ac*/ 	.word	0x0000f000
        /*02b0*/ 	.short	0x010a
        /*02b2*/ 	.byte	0x12
	.zero		1


	//   ....[19]....
        /*02b4*/ 	.word	0x00002d30
        /*02b8*/ 	.word	0x000000ff
        /*02bc*/ 	.word	0x0000f020
        /*02c0*/ 	.short	0x010a
        /*02c2*/ 	.byte	0x12
	.zero		1


	//----- nvinfo : EIATTR_NUM_MBARRIERS
	.align		4
.L_48:
        /*02c4*/ 	.byte	0x03, 0x38
        /*02c6*/ 	.short	0x0006


	//----- nvinfo : EIATTR_EXIT_INSTR_OFFSETS
	.align		4
        /*02c8*/ 	.byte	0x04, 0x1c
        /*02ca*/ 	.short	(.L_50 - .L_49)


	//   ....[0]....
.L_49:
        /*02cc*/ 	.word	0x00002c90


	//----- nvinfo : EIATTR_REQNTID
	.align		4
.L_50:
        /*02d0*/ 	.byte	0x04, 0x10
        /*02d2*/ 	.short	(.L_52 - .L_51)
.L_51:
        /*02d4*/ 	.word	0x00000080
        /*02d8*/ 	.word	0x00000001
        /*02dc*/ 	.word	0x00000001


	//----- nvinfo : EIATTR_CRS_STACK_SIZE
	.align		4
.L_52:
        /*02e0*/ 	.byte	0x04, 0x1e
        /*02e2*/ 	.short	(.L_54 - .L_53)
.L_53:
        /*02e4*/ 	.word	0x00000000


	//----- nvinfo : EIATTR_CBANK_PARAM_SIZE
	.align		4
.L_54:
        /*02e8*/ 	.byte	0x03, 0x19
        /*02ea*/ 	.short	0x0050


	//----- nvinfo : EIATTR_PARAM_CBANK
	.align		4
        /*02ec*/ 	.byte	0x04, 0x0a
        /*02ee*/ 	.short	(.L_56 - .L_55)
	.align		4
.L_55:
        /*02f0*/ 	.word	index@(.nv.constant0.gluon_tcgen05)
        /*02f4*/ 	.short	0x0380
        /*02f6*/ 	.short	0x0050


	//----- nvinfo : EIATTR_SW_WAR
	.align		4
.L_56:
        /*02f8*/ 	.byte	0x04, 0x36
        /*02fa*/ 	.short	(.L_58 - .L_57)
.L_57:
        /*02fc*/ 	.word	0x00000008
.L_58:


//--------------------- .nv.compat                --------------------------
	.section	.nv.compat,"",@"SHT_CUDA_COMPAT_INFO"
	.align	4
        /*0000*/ 	.byte	0x02, 0x02, 0x02, 0x00, 0x02, 0x05, 0x05, 0x00, 0x02, 0x03, 0x03, 0x00, 0x02, 0x06, 0x01, 0x00


//--------------------- .nv.callgraph             --------------------------
	.section	.nv.callgraph,"",@"SHT_CUDA_CALLGRAPH"
	.align	4
	.sectionentsize	8
	.align		4
        /*0000*/ 	.word	0x00000000
	.align		4
        /*0004*/ 	.word	0xffffffff
	.align		4
        /*0008*/ 	.word	0x00000000
	.align		4
        /*000c*/ 	.word	0xfffffffe
	.align		4
        /*0010*/ 	.word	0x00000000
	.align		4
        /*0014*/ 	.word	0xfffffffd
	.align		4
        /*0018*/ 	.word	0x00000000
	.align		4
        /*001c*/ 	.word	0xfffffffc


//--------------------- .text.gluon_tcgen05       --------------------------
	.section	.text.gluon_tcgen05,"ax",@progbits
	.align	128
        .global         gluon_tcgen05
        .type           gluon_tcgen05,@function
        .size           gluon_tcgen05,(.L_x_81 - gluon_tcgen05)
        .other          gluon_tcgen05,@"STO_CUDA_ENTRY STV_DEFAULT"
gluon_tcgen05:
.text.gluon_tcgen05:
[----:B------:R-:W1:Y:S01]  /*0000*/  LDC R1, c[0x0][0x37c] ;  /* 0x0000df00ff017b82 */ /* 0x000e620000000800 */
[----:B------:R-:W2:Y:S02]  /*0010*/  S2R R0, SR_TID.X ;  /* 0x0000000000007919 */ /* 0x000ea40000002100 */
[----:B--2---:R-:W-:-:S13]  /*0020*/  ISETP.GE.U32.AND P2, PT, R0, 0x20, PT ;  /* 0x000000200000780c */ /* 0x004fda0003f46070 */
[----:B------:R-:W-:Y:S05]  /*0030*/  @P2 BRA `(.L_x_0) ;  /* 0x0000000000b82947 */ /* 0x000fea0003800000 */
[----:B------:R-:W2:Y:S01]  /*0040*/  S2UR UR6, SR_CgaCtaId ;  /* 0x00000000000679c3 */ /* 0x000ea20000008800 */
[----:B------:R-:W-:Y:S01]  /*0050*/  NOP ;  /* 0x0000000000007918 */ /* 0x000fe20000000000 */
[----:B------:R-:W-:Y:S02]  /*0060*/  UMOV UR4, 0x40 ;  /* 0x0000004000047882 */ /* 0x000fe40000000000 */
[----:B--2---:R-:W-:-:S09]  /*0070*/  ULEA UR4, UR6, UR4, 0x18 ;  /* 0x0000000406047291 */ /* 0x004fd2000f8ec0ff */
[----:B------:R-:W2:Y:S01]  /*0080*/  LDS.U8 R2, [UR4] ;  /* 0x00000004ff027984 */ /* 0x000ea20008000000 */
[----:B------:R-:W-:Y:S02]  /*0090*/  UMOV UR4, 0x400 ;  /* 0x0000040000047882 */ /* 0x000fe40000000000 */
[----:B------:R-:W-:Y:S01]  /*00a0*/  ULEA UR4, UR6, UR4, 0x18 ;  /* 0x0000000406047291 */ /* 0x000fe2000f8ec0ff */
[----:B--2---:R-:W-:-:S13]  /*00b0*/  ISETP.NE.AND P0, PT, R2, RZ, PT ;  /* 0x000000ff0200720c */ /* 0x004fda0003f05270 */
[----:B------:R-:W-:Y:S05]  /*00c0*/  @P0 BRA `(.L_x_1) ;  /* 0x00000000007c0947 */ /* 0x000fea0003800000 */
[----:B------:R-:W-:-:S13]  /*00d0*/  ELECT P0, URZ, PT ;  /* 0x0000000000ff782f */ /* 0x000fda0003800000 */
[----:B------:R-:W-:Y:S05]  /*00e0*/  @!P0 BRA `(.L_x_2) ;  /* 0x0000000000848947 */ /* 0x000fea0003800000 */
[----:B------:R-:W-:Y:S01]  /*00f0*/  UMOV UR5, 0x8 ;  /* 0x0000000800057882 */ /* 0x000fe20000000000 */
[----:B------:R-:W-:Y:S02]  /*0100*/  IMAD.MOV.U32 R5, RZ, RZ, 0x1 ;  /* 0x00000001ff057424 */ /* 0x000fe400078e00ff */
[----:B------:R-:W-:Y:S02]  /*0110*/  IMAD.MOV.U32 R3, RZ, RZ, 0xff ;  /* 0x000000ffff037424 */ /* 0x000fe400078e00ff */
[----:B------:R-:W-:Y:S04]  /*0120*/  DEPBAR.LE SB2, 0x36 ;  /* 0x0000ad800000791a */ /* 0x000fe80000000000 */
[----:B------:R-:W2:Y:S02]  /*0130*/  UTCATOMSWS.FIND_AND_SET.ALIGN UP0, UR5, UR5 ;  /* 0x00000005000575e3 */ /* 0x000ea40008000800 */
[----:B--2---:R-:W-:-:S04]  /*0140*/  PLOP3.LUT P0, PT, PT, PT, UP0, 0x80, 0x8 ;  /* 0x000000000008781c */ /* 0x004fc80003f0f008 */
[----:B------:R-:W-:-:S04]  /*0150*/  SEL R2, RZ, 0xffffffff, !P0 ;  /* 0xffffffffff027807 */ /* 0x000fc80004000000 */
[----:B------:R-:W-:Y:S01]  /*0160*/  ISETP.NE.AND P0, PT, R2, RZ, PT ;  /* 0x000000ff0200720c */ /* 0x000fe20003f05270 */
[----:B------:R-:W-:-:S12]  /*0170*/  IMAD.U32 R2, RZ, RZ, UR5 ;  /* 0x00000005ff027e24 */ /* 0x000fd8000f8e00ff */
[----:B------:R-:W-:Y:S05]  /*0180*/  @P0 BRA `(.L_x_3) ;  /* 0x0000000000240947 */ /* 0x000fea0003800000 */
.L_x_4:
[----:B------:R-:W-:Y:S05]  /*0190*/  NANOSLEEP 0x64 ;  /* 0x000000640000795d */ /* 0x000fea0003800000 */
[----:B------:R-:W-:-:S05]  /*01a0*/  UMOV UR5, 0x8 ;  /* 0x0000000800057882 */ /* 0x000fca0000000000 */
[----:B------:R-:W-:Y:S04]  /*01b0*/  DEPBAR.LE SB2, 0x36 ;  /* 0x0000ad800000791a */ /* 0x000fe80000000000 */
[----:B------:R-:W2:Y:S02]  /*01c0*/  UTCATOMSWS.FIND_AND_SET.ALIGN UP0, UR5, UR5 ;  /* 0x00000005000575e3 */ /* 0x000ea40008000800 */
[----:B--2---:R-:W-:-:S04]  /*01d0*/  PLOP3.LUT P0, PT, PT, PT, UP0, 0x80, 0x8 ;  /* 0x000000000008781c */ /* 0x004fc80003f0f008 */
[----:B------:R-:W-:-:S04]  /*01e0*/  SEL R2, RZ, 0xffffffff, !P0 ;  /* 0xffffffffff027807 */ /* 0x000fc80004000000 */
[----:B------:R-:W-:Y:S01]  /*01f0*/  ISETP.NE.AND P0, PT, R2, RZ, PT ;  /* 0x000000ff0200720c */ /* 0x000fe20003f05270 */
[----:B------:R-:W-:-:S12]  /*0200*/  IMAD.U32 R2, RZ, RZ, UR5 ;  /* 0x00000005ff027e24 */ /* 0x000fd8000f8e00ff */
[----:B------:R-:W-:Y:S05]  /*0210*/  @!P0 BRA `(.L_x_4) ;  /* 0xfffffffc00dc8947 */ /* 0x000fea000383ffff */
.L_x_3:
[C---:B------:R-:W-:Y:S01]  /*0220*/  VIADD R4, R2.reuse, 0x10 ;  /* 0x0000001002047836 */ /* 0x040fe20000000000 */
[----:B------:R-:W-:Y:S01]  /*0230*/  UMOV UR5, 0x50 ;  /* 0x0000005000057882 */ /* 0x000fe20000000000 */
[----:B------:R-:W-:Y:S01]  /*0240*/  SHF.L.U32 R3, R3, R2, RZ ;  /* 0x0000000203037219 */ /* 0x000fe200000006ff */
[----:B------:R-:W-:Y:S01]  /*0250*/  ULEA UR5, UR6, UR5, 0x18 ;  /* 0x0000000506057291 */ /* 0x000fe2000f8ec0ff */
[----:B------:R-:W-:Y:S01]  /*0260*/  IMAD.SHL.U32 R2, R2, 0x20, RZ ;  /* 0x0000002002027824 */ /* 0x000fe200078e00ff */
[----:B------:R-:W-:-:S04]  /*0270*/  SHF.L.U32 R4, R5, R4, RZ ;  /* 0x0000000405047219 */ /* 0x000fc800000006ff */
[----:B------:R-:W-:-:S05]  /*0280*/  LOP3.LUT R3, R4, R3, RZ, 0xfc, !PT ;  /* 0x0000000304037212 */ /* 0x000fca00078efcff */
[----:B------:R2:W-:Y:S04]  /*0290*/  ATOMS.OR RZ, [UR5], R3 ;  /* 0x00000003ffff798c */ /* 0x0005e8000b000005 */
[----:B------:R2:W-:Y:S01]  /*02a0*/  STS [UR4], R2 ;  /* 0x00000002ff007988 */ /* 0x0005e20008000804 */
[----:B------:R-:W-:Y:S05]  /*02b0*/  BRA `(.L_x_2) ;  /* 0x0000000000107947 */ /* 0x000fea0003800000 */
.L_x_1:
[----:B------:R-:W-:Y:S01]  /*02c0*/  IMAD.MOV.U32 R3, RZ, RZ, -0x1 ;  /* 0xffffffffff037424 */ /* 0x000fe200078e00ff */
[----:B------:R-:W-:-:S04]  /*02d0*/  MOV R2, 0x300 ;  /* 0x0000030000027802 */ /* 0x000fc80000000f00 */
[----:B------:R2:W-:Y:S03]  /*02e0*/  STS [UR4], R3 ;  /* 0x00000003ff007988 */ /* 0x0005e60008000804 */
[----:B-12---:R-:W-:Y:S05]  /*02f0*/  CALL.REL.NOINC `($__internal_1_$__cuda_sm10x_tcgen05_guardrail_trap_phase_invalid_during_alloc) ;  /* 0x0000002800a47944 */ /* 0x006fea0003c00000 */
.L_x_2:
[----:B------:R-:W-:Y:S05]  /*0300*/  WARPSYNC.ALL ;  /* 0x0000000000007948 */ /* 0x000fea0003800000 */
[----:B------:R-:W-:Y:S01]  /*0310*/  NOP ;  /* 0x0000000000007918 */ /* 0x000fe20000000000 */
.L_x_0:
[----:B------:R-:W3:Y:S08]  /*0320*/  S2UR UR4, SR_CgaCtaId ;  /* 0x00000000000479c3 */ /* 0x000ef00000008800 */
[----:B------:R-:W-:Y:S01]  /*0330*/  BAR.SYNC.DEFER_BLOCKING 0x0 ;  /* 0x0000000000007b1d */ /* 0x000fe20000010000 */
[----:B------:R-:W-:-:S05]  /*0340*/  LOP3.LUT R132, R0, 0x7f, RZ, 0xc0, !PT ;  /* 0x0000007f00847812 */ /* 0x000fca00078ec0ff */
[----:B------:R-:W-:Y:S02]  /*0350*/  UMOV UR12, 0x400 ;  /* 0x00000400000c7882 */ /* 0x000fe40000000000 */
[----:B------:R-:W4:Y:S08]  /*0360*/  LDC R10, c[0x0][0x3a0] ;  /* 0x0000e800ff0a7b82 */ /* 0x000f300000000800 */
[----:B------:R-:W5:Y:S01]  /*0370*/  S2UR UR16, SR_CTAID.Y ;  /* 0x00000000001079c3 */ /* 0x000f620000002600 */
[----:B---3--:R-:W-:-:S09]  /*0380*/  ULEA UR12, UR4, UR12, 0x18 ;  /* 0x0000000c040c7291 */ /* 0x008fd2000f8ec0ff */
[----:B--2---:R-:W2:Y:S01]  /*0390*/  LDS R3, [UR12] ;  /* 0x0000000cff037984 */ /* 0x004ea20008000800 */
[----:B------:R-:W-:Y:S06]  /*03a0*/  BAR.SYNC.DEFER_BLOCKING 0x0 ;  /* 0x0000000000007b1d */ /* 0x000fec0000010000 */
[----:B------:R-:W-:Y:S05]  /*03b0*/  @P2 BRA `(.L_x_5) ;  /* 0x0000000000182947 */ /* 0x000fea0003800000 */
[----:B------:R-:W-:Y:S01]  /*03c0*/  ELECT P0, URZ, PT ;  /* 0x0000000000ff782f */ /* 0x000fe20003800000 */
[----:B------:R-:W-:Y:S01]  /*03d0*/  IMAD.MOV.U32 R2, RZ, RZ, 0x1 ;  /* 0x00000001ff027424 */ /* 0x000fe200078e00ff */
[----:B------:R-:W-:Y:S01]  /*03e0*/  UMOV UR5, 0x40 ;  /* 0x0000004000057882 */ /* 0x000fe20000000000 */
[----:B------:R-:W-:Y:S01]  /*03f0*/  UVIRTCOUNT.DEALLOC.SMPOOL 0x80 ;  /* 0x000000800000784c */ /* 0x000fe20000000000 */
[----:B------:R-:W-:-:S09]  /*0400*/  ULEA UR5, UR4, UR5, 0x18 ;  /* 0x0000000504057291 */ /* 0x000fd2000f8ec0ff */
[----:B------:R3:W-:Y:S03]  /*0410*/  @P0 STS.U8 [UR5], R2 ;  /* 0x00000002ff000988 */ /* 0x0007e60008000005 */
.L_x_5:
[----:B------:R-:W3:Y:S01]  /*0420*/  S2UR UR4, SR_CTAID.Z ;  /* 0x00000000000479c3 */ /* 0x000ee20000002700 */
[----:B------:R-:W5:Y:S01]  /*0430*/  LDCU UR5, c[0x0][0x370] ;  /* 0x00006e00ff0577ac */ /* 0x000f620008000800 */
[----:B------:R-:W-:Y:S01]  /*0440*/  ISETP.GE.U32.AND P0, PT, R132, 0x20, PT ;  /* 0x000000208400780c */ /* 0x000fe20003f06070 */
[----:B----4-:R-:W-:Y:S01]  /*0450*/  VIADD R5, R10, 0xffffffff ;  /* 0xffffffff0a057836 */ /* 0x010fe20000000000 */
[C---:B------:R-:W-:Y:S01]  /*0460*/  ISETP.NE.U32.AND P3, PT, R132.reuse, RZ, PT ;  /* 0x000000ff8400720c */ /* 0x040fe20003f65070 */
[----:B------:R-:W3:Y:S01]  /*0470*/  LDCU UR6, c[0x0][0x374] ;  /* 0x00006e80ff0677ac */ /* 0x000ee20008000800 */
[----:B------:R-:W-:Y:S01]  /*0480*/  LEA R4, R132, UR12, 0x2 ;  /* 0x0000000c84047c11 */ /* 0x000fe2000f8e10ff */
[----:B------:R-:W-:Y:S01]  /*0490*/  BSSY.RECONVERGENT B0, `(.L_x_6) ;  /* 0x0000015000007945 */ /* 0x000fe20003800200 */
[----:B------:R-:W5:Y:S01]  /*04a0*/  S2UR UR7, SR_CTAID.X ;  /* 0x00000000000779c3 */ /* 0x000f620000002500 */
[----:B------:R-:W4:Y:S01]  /*04b0*/  LDCU.64 UR14, c[0x0][0x3c0] ;  /* 0x00007800ff0e77ac */ /* 0x000f220008000a00 */
[----:B--2---:R-:W-:-:S05]  /*04c0*/  R2UR UR24, R3 ;  /* 0x00000000031872ca */ /* 0x004fca00000e0000 */
[----:B------:R2:W-:Y:S01]  /*04d0*/  @!P0 STS [R4], RZ ;  /* 0x000000ff04008388 */ /* 0x0005e20000000800 */
[----:B------:R-:W1:Y:S01]  /*04e0*/  LDC R6, c[0x0][0x398] ;  /* 0x0000e600ff067b82 */ /* 0x000e620000000800 */
[----:B------:R-:W-:Y:S02]  /*04f0*/  NOP ;  /* 0x0000000000007918 */ /* 0x000fe40000000000 */
[----:B------:R2:W-:Y:S01]  /*0500*/  @!P3 STS [UR12+0x20], R5 ;  /* 0x00002005ff00b988 */ /* 0x0005e2000800080c */
[----:B---3-5:R-:W-:-:S04]  /*0510*/  UIMAD UR4, UR4, UR6, UR16 ;  /* 0x00000006040472a4 */ /* 0x028fc8000f8e0210 */
[----:B------:R-:W-:-:S04]  /*0520*/  UIMAD UR4, UR4, UR5, UR7 ;  /* 0x00000005040472a4 */ /* 0x000fc8000f8e0207 */
[----:B------:R-:W-:-:S04]  /*0530*/  UIMAD UR4, UR4, 0x180, URZ ;  /* 0x00000180040478a4 */ /* 0x000fc8000f8e02ff */
[----:B----4-:R-:W-:Y:S01]  /*0540*/  UIADD3 UR20, UP0, UPT, UR4, UR14, URZ ;  /* 0x0000000e04147290 */ /* 0x010fe2000ff1e0ff */
[----:B-1----:R-:W-:-:S03]  /*0550*/  VIADD R6, R6, 0xffffffff ;  /* 0xffffffff06067836 */ /* 0x002fc60000000000 */
[----:B------:R-:W-:Y:S01]  /*0560*/  ULEA.HI.X.SX32 UR21, UR4, UR15, 0x1, UP0 ;  /* 0x0000000f04157291 */ /* 0x000fe200080f0eff */
[----:B--2---:R-:W-:Y:S11]  /*0570*/  @P3 BRA `(.L_x_7) ;  /* 0x0000000000183947 */ /* 0x004ff60003800000 */
[----:B------:R-:W1:Y:S01]  /*0580*/  LDS R2, [UR12+0x8] ;  /* 0x0000080cff027984 */ /* 0x000e620008000800 */
[----:B------:R-:W2:Y:S01]  /*0590*/  LDC.64 R8, c[0x0][0x380] ;  /* 0x0000e000ff087b82 */ /* 0x000ea20000000a00 */
[----:B------:R-:W-:Y:S02]  /*05a0*/  IMAD.MOV.U32 R3, RZ, RZ, 0x70 ;  /* 0x00000070ff037424 */ /* 0x000fe400078e00ff */
[----:B--2---:R2:W-:Y:S03]  /*05b0*/  STS.64 [UR12], R8 ;  /* 0x00000008ff007988 */ /* 0x0045e60008000a0c */
[----:B-1----:R-:W-:-:S05]  /*05c0*/  LOP3.LUT R2, R2, 0x10, R3, 0xd8, !PT ;  /* 0x0000001002027812 */ /* 0x002fca00078ed803 */
[----:B------:R2:W-:Y:S02]  /*05d0*/  STS [UR12+0x8], R2 ;  /* 0x00000802ff007988 */ /* 0x0005e4000800080c */
.L_x_7:
[----:B------:R-:W-:Y:S05]  /*05e0*/  BSYNC.RECONVERGENT B0 ;  /* 0x0000000000007941 */ /* 0x000fea0003800200 */
.L_x_6:
[----:B------:R-:W-:Y:S04]  /*05f0*/  BSSY.RECONVERGENT B0, `(.L_x_8) ;  /* 0x000000a000007945 */ /* 0x000fe80003800200 */
[----:B------:R-:W-:Y:S05]  /*0600*/  @P3 BRA `(.L_x_9) ;  /* 0x0000000000203947 */ /* 0x000fea0003800000 */
[----:B--2---:R-:W1:Y:S01]  /*0610*/  LDS R2, [UR12+0x34] ;  /* 0x0000340cff027984 */ /* 0x004e620008000800 */
[----:B------:R-:W-:Y:S02]  /*0620*/  IMAD.MOV.U32 R3, RZ, RZ, 0x3f000000 ;  /* 0x3f000000ff037424 */ /* 0x000fe400078e00ff */
[----:B------:R-:W-:Y:S01]  /*0630*/  @!P3 IMAD.MOV.U32 R7, RZ, RZ, 0x3f ;  /* 0x0000003fff07b424 */ /* 0x000fe200078e00ff */
[----:B------:R-:W2:Y:S02]  /*0640*/  @!P3 LDS R8, [UR12+0x38] ;  /* 0x0000380cff08b984 */ /* 0x000ea40008000800 */
[----:B-1----:R-:W-:Y:S02]  /*0650*/  LOP3.LUT R2, R2, 0xff000000, R3, 0xb8, !PT ;  /* 0xff00000002027812 */ /* 0x002fe400078eb803 */
[----:B--2---:R-:W-:-:S03]  /*0660*/  @!P3 LOP3.LUT R3, R8, 0xff, R7, 0xb8, !PT ;  /* 0x000000ff0803b812 */ /* 0x004fc600078eb807 */
[----:B------:R1:W-:Y:S04]  /*0670*/  STS [UR12+0x34], R2 ;  /* 0x00003402ff007988 */ /* 0x0003e8000800080c */
[----:B------:R1:W-:Y:S02]  /*0680*/  @!P3 STS [UR12+0x38], R3 ;  /* 0x00003803ff00b988 */ /* 0x0003e4000800080c */
.L_x_9:
[----:B------:R-:W-:Y:S05]  /*0690*/  BSYNC.RECONVERGENT B0 ;  /* 0x0000000000007941 */ /* 0x000fea0003800200 */
.L_x_8:
[----:B------:R-:W-:Y:S04]  /*06a0*/  BSSY.RECONVERGENT B0, `(.L_x_10) ;  /* 0x000000a000007945 */ /* 0x000fe80003800200 */
[----:B------:R-:W-:Y:S05]  /*06b0*/  @P3 BRA `(.L_x_11) ;  /* 0x0000000000203947 */ /* 0x000fea0003800000 */
[----:B-12---:R-:W1:Y:S01]  /*06c0*/  LDS R2, [UR12+0x1c] ;  /* 0x00001c0cff027984 */ /* 0x006e620008000800 */
[----:B------:R-:W2:Y:S03]  /*06d0*/  LDC.64 R8, c[0x0][0x3a8] ;  /* 0x0000ea00ff087b82 */ /* 0x000ea60000000a00 */
[----:B------:R3:W-:Y:S01]  /*06e0*/  STS [UR12+0x24], R6 ;  /* 0x00002406ff007988 */ /* 0x0007e2000800080c */
[--C-:B--2---:R-:W-:Y:S02]  /*06f0*/  SHF.R.U32.HI R7, RZ, 0x4, R9.reuse ;  /* 0x00000004ff077819 */ /* 0x104fe40000011609 */
[----:B------:R-:W-:-:S05]  /*0700*/  SHF.R.U64 R3, R8, 0x4, R9 ;  /* 0x0000000408037819 */ /* 0x000fca0000001209 */
[----:B------:R3:W-:Y:S01]  /*0710*/  STS [UR12+0xc], R3 ;  /* 0x00000c03ff007988 */ /* 0x0007e2000800080c */
[----:B-1----:R-:W-:-:S05]  /*0720*/  LOP3.LUT R2, R2, 0xf, R7, 0xb8, !PT ;  /* 0x0000000f02027812 */ /* 0x002fca00078eb807 */
[----:B------:R3:W-:Y:S02]  /*0730*/  STS [UR12+0x1c], R2 ;  /* 0x00001c02ff007988 */ /* 0x0007e4000800080c */
.L_x_11:
[----:B------:R-:W-:Y:S05]  /*0740*/  BSYNC.RECONVERGENT B0 ;  /* 0x0000000000007941 */ /* 0x000fea0003800200 */
.L_x_10:
[----:B------:R-:W-:Y:S04]  /*0750*/  BSSY.RECONVERGENT B1, `(.L_x_12) ;  /* 0x000001d000017945 */ /* 0x000fe80003800200 */
[----:B------:R-:W-:Y:S04]  /*0760*/  BSSY.RELIABLE B0, `(.L_x_13) ;  /* 0x0000018000007945 */ /* 0x000fe80003800100 */
[----:B------:R-:W-:Y:S05]  /*0770*/  @P3 BRA `(.L_x_14) ;  /* 0x00000000001c3947 */ /* 0x000fea0003800000 */
[----:B-123--:R-:W1:Y:S02]  /*0780*/  LDS R2, [UR12+0x34] ;  /* 0x0000340cff027984 */ /* 0x00ee640008000800 */
[----:B-1----:R-:W-:-:S05]  /*0790*/  LOP3.LUT R2, R2, 0x7, RZ, 0xb8, !PT ;  /* 0x0000000702027812 */ /* 0x002fca00078eb8ff */
[----:B------:R1:W-:Y:S01]  /*07a0*/  STS [UR12+0x34], R2 ;  /* 0x00003402ff007988 */ /* 0x0003e2000800080c */
[----:B------:R-:W-:Y:S05]  /*07b0*/  @P3 BRA `(.L_x_15) ;  /* 0x00000000001c3947 */ /* 0x000fea0003800000 */
[----:B-1----:R-:W1:Y:S02]  /*07c0*/  LDS R2, [UR12+0x34] ;  /* 0x0000340cff027984 */ /* 0x002e640008000800 */
[----:B-1----:R-:W-:-:S05]  /*07d0*/  LOP3.LUT R2, R2, 0x38, RZ, 0xb8, !PT ;  /* 0x0000003802027812 */ /* 0x002fca00078eb8ff */
[----:B------:R4:W-:Y:S02]  /*07e0*/  STS [UR12+0x34], R2 ;  /* 0x00003402ff007988 */ /* 0x0009e4000800080c */
.L_x_14:
[----:B------:R-:W-:Y:S05]  /*07f0*/  @P3 BRA `(.L_x_16) ;  /* 0x00000000001c3947 */ /* 0x000fea0003800000 */
[----:B-1234-:R-:W1:Y:S02]  /*0800*/  LDS R2, [UR12+0x8] ;  /* 0x0000080cff027984 */ /* 0x01ee640008000800 */
[----:B-1----:R-:W-:-:S05]  /*0810*/  LOP3.LUT R2, R2, 0x780, RZ, 0xb8, !PT ;  /* 0x0000078002027812 */ /* 0x002fca00078eb8ff */
[----:B------:R2:W-:Y:S02]  /*0820*/  STS [UR12+0x8], R2 ;  /* 0x00000802ff007988 */ /* 0x0005e4000800080c */
.L_x_15:
[----:B------:R-:W-:Y:S05]  /*0830*/  @P3 BRA `(.L_x_17) ;  /* 0x0000000000283947 */ /* 0x000fea0003800000 */
[----:B-12---:R-:W1:Y:S02]  /*0840*/  LDS R2, [UR12+0x8] ;  /* 0x0000080cff027984 */ /* 0x006e640008000800 */
[----:B-1----:R-:W-:-:S05]  /*0850*/  LOP3.LUT R2, R2, 0x1800, RZ, 0xb8, !PT ;  /* 0x0000180002027812 */ /* 0x002fca00078eb8ff */
[----:B------:R5:W-:Y:S02]  /*0860*/  STS [UR12+0x8], R2 ;  /* 0x00000802ff007988 */ /* 0x000be4000800080c */
.L_x_16:
[----:B------:R-:W-:Y:S05]  /*0870*/  @P3 BREAK.RELIABLE B0 ;  /* 0x0000000000003942 */ /* 0x000fea0003800100 */
[----:B------:R-:W-:Y:S05]  /*0880*/  @P3 BRA `(.L_x_18) ;  /* 0x0000000000243947 */ /* 0x000fea0003800000 */
[----:B-1-3--:R-:W1:Y:S01]  /*0890*/  LDS R3, [UR12+0x8] ;  /* 0x0000080cff037984 */ /* 0x00ae620008000800 */
[----:B--2-45:R-:W-:-:S05]  /*08a0*/  IMAD.MOV.U32 R2, RZ, RZ, 0x6000 ;  /* 0x00006000ff027424 */ /* 0x034fca00078e00ff */
[----:B-1----:R-:W-:-:S04]  /*08b0*/  LOP3.LUT R2, R3, 0x4000, R2, 0xd8, !PT ;  /* 0x0000400003027812 */ /* 0x002fc800078ed802 */
[----:B------:R-:W-:-:S05]  /*08c0*/  LOP3.LUT R2, R2, 0x400000, RZ, 0xb8, !PT ;  /* 0x0040000002027812 */ /* 0x000fca00078eb8ff */
[----:B------:R3:W-:Y:S02]  /*08d0*/  STS [UR12+0x8], R2 ;  /* 0x00000802ff007988 */ /* 0x0007e4000800080c */
.L_x_17:
[----:B------:R-:W-:Y:S05]  /*08e0*/  BSYNC.RELIABLE B0 ;  /* 0x0000000000007941 */ /* 0x000fea0003800100 */
.L_x_13:
[----:B-123--:R-:W1:Y:S02]  /*08f0*/  @!P3 LDS R2, [UR12+0x8] ;  /* 0x0000080cff02b984 */ /* 0x00ee640008000800 */
[----:B-1----:R-:W-:-:S05]  /*0900*/  @!P3 LOP3.LUT R2, R2, 0x8000, RZ, 0xb8, !PT ;  /* 0x000080000202b812 */ /* 0x002fca00078eb8ff */
[----:B------:R1:W-:Y:S02]  /*0910*/  @!P3 STS [UR12+0x8], R2 ;  /* 0x00000802ff00b988 */ /* 0x0003e4000800080c */
.L_x_18:
[----:B------:R-:W-:Y:S05]  /*0920*/  BSYNC.RECONVERGENT B1 ;  /* 0x0000000000017941 */ /* 0x000fea0003800200 */
.L_x_12:
[----:B------:R-:W-:Y:S05]  /*0930*/  WARPSYNC.ALL ;  /* 0x0000000000007948 */ /* 0x000fea0003800000 */
[----:B------:R-:W-:Y:S01]  /*0940*/  NOP ;  /* 0x0000000000007918 */ /* 0x000fe20000000000 */
[----:B------:R-:W1:Y:S02]  /*0950*/  LDC R7, c[0x0][0x39c] ;  /* 0x0000e700ff077b82 */ /* 0x000e640000000800 */
[----:B-1----:R-:W-:Y:S01]  /*0960*/  VIADD R7, R7, 0xffffffff ;  /* 0xffffffff07077836 */ /* 0x002fe20000000000 */
[----:B------:R-:W-:Y:S06]  /*0970*/  @P0 BRA `(.L_x_19) ;  /* 0x0000000000300947 */ /* 0x000fec0003800000 */
[----:B--2345:R-:W1:Y:S01]  /*0980*/  S2R R2, SR_LANEID ;  /* 0x0000000000027919 */ /* 0x03ce620000000000 */
[----:B------:R-:W-:Y:S05]  /*0990*/  WARPSYNC.ALL ;  /* 0x0000000000007948 */ /* 0x000fea0003800000 */
[----:B------:R-:W-:Y:S01]  /*09a0*/  NOP ;  /* 0x0000000000007918 */ /* 0x000fe20000000000 */
[----:B-1----:R-:W-:-:S05]  /*09b0*/  IMAD.SHL.U32 R8, R2, 0x4, RZ ;  /* 0x0000000402087824 */ /* 0x002fca00078e00ff */
[----:B------:R-:W1:Y:S01]  /*09c0*/  LDS R9, [R8+UR12] ;  /* 0x0000000c08097984 */ /* 0x000e620008000800 */
[----:B------:R-:W-:-:S05]  /*09d0*/  IADD3 R2, P1, PT, R8, UR20, RZ ;  /* 0x0000001408027c10 */ /* 0x000fca000ff3e0ff */
[----:B------:R-:W-:-:S05]  /*09e0*/  IMAD.X R3, RZ, RZ, UR21, P1 ;  /* 0x00000015ff037e24 */ /* 0x000fca00088e06ff */
[----:B-1----:R1:W2:Y:S01]  /*09f0*/  ATOMG.E.EXCH.STRONG.GPU PT, RZ, [R2], R9 ;  /* 0x0000000902ff73a8 */ /* 0x0022a200041ee100 */
[----:B------:R-:W-:-:S04]  /*0a00*/  DEPBAR {5,4,3,2,1,0} ;  /* 0x0000003f0000791a */ /* 0x000fc80000000000 */
[----:B------:R-:W3:Y:S02]  /*0a10*/  CCTL.E.C.LDCU.IV.DEEP [UR20] ;  /* 0x0000000014007540 */ /* 0x000ee40009c08000 */
[----:B---3--:R1:W-:Y:S01]  /*0a20*/  UTMACCTL.IV [UR20] ;  /* 0x00000000140079b9 */ /* 0x0083e20008000000 */
[----:B------:R-:W-:Y:S01]  /*0a30*/  NOP ;  /* 0x0000000000007918 */ /* 0x000fe20000000000 */
.L_x_19:
[----:B------:R-:W-:Y:S05]  /*0a40*/  @P0 BRA `(.L_x_20) ;  /* 0x00000000000c0947 */ /* 0x000fea0003800000 */
[----:B------:R0:W-:Y:S01]  /*0a50*/  UTMACMDFLUSH ;  /* 0x00000000000079b7 */ /* 0x0001e20000000000 */
[----:B------:R-:W-:Y:S05]  /*0a60*/  @P0 BRA `(.L_x_20) ;  /* 0x0000000000040947 */ /* 0x000fea0003800000 */
[----:B------:R-:W-:-:S04]  /*0a70*/  DEPBAR.LE SB0, 0x0 ;  /* 0x000080000000791a */ /* 0x000fc80000000000 */
.L_x_20:
[----:B------:R-:W-:Y:S05]  /*0a80*/  WARPSYNC.ALL ;  /* 0x0000000000007948 */ /* 0x000fea0003800000 */
[----:B------:R-:W-:Y:S01]  /*0a90*/  NOP ;  /* 0x0000000000007918 */ /* 0x000fe20000000000 */
[----:B--2---:R-:W-:Y:S06]  /*0aa0*/  BAR.SYNC.DEFER_BLOCKING 0x0 ;  /* 0x0000000000007b1d */ /* 0x004fec0000010000 */
[----:B------:R-:W-:Y:S02]  /*0ab0*/  BSSY.RECONVERGENT B1, `(.L_x_21) ;  /* 0x000000b000017945 */ /* 0x000fe40003800200 */
[----:B------:R-:W-:Y:S06]  /*0ac0*/  BAR.SYNC.DEFER_BLOCKING 0x0 ;  /* 0x0000000000007b1d */ /* 0x000fec0000010000 */
[----:B------:R2:W-:Y:S01]  /*0ad0*/  @!P0 STS [R4], RZ ;  /* 0x000000ff04008388 */ /* 0x0005e20000000800 */
[----:B------:R-:W-:Y:S01]  /*0ae0*/  NOP ;  /* 0x0000000000007918 */ /* 0x000fe20000000000 */
[----:B------:R-:W-:Y:S05]  /*0af0*/  @P3 BRA `(.L_x_22) ;  /* 0x0000000000183947 */ /* 0x000fea0003800000 */
[----:B-1-345:R-:W1:Y:S01]  /*0b00*/  LDS R2, [UR12+0x8] ;  /* 0x0000080cff027984 */ /* 0x03ae620008000800 */
[----:B------:R-:W3:Y:S01]  /*0b10*/  LDC.64 R8, c[0x0][0x388] ;  /* 0x0000e200ff087b82 */ /* 0x000ee20000000a00 */
[----:B------:R-:W-:Y:S02]  /*0b20*/  IMAD.MOV.U32 R3, RZ, RZ, 0x70 ;  /* 0x00000070ff037424 */ /* 0x000fe400078e00ff */
[----:B---3--:R3:W-:Y:S03]  /*0b30*/  STS.64 [UR12], R8 ;  /* 0x00000008ff007988 */ /* 0x0087e60008000a0c */
[----:B-1----:R-:W-:-:S05]  /*0b40*/  LOP3.LUT R2, R2, 0x10, R3, 0xd8, !PT ;  /* 0x0000001002027812 */ /* 0x002fca00078ed803 */
[----:B------:R3:W-:Y:S02]  /*0b50*/  STS [UR12+0x8], R2 ;  /* 0x00000802ff007988 */ /* 0x0007e4000800080c */
.L_x_22:
[----:B-1----:R-:W-:Y:S05]  /*0b60*/  BSYNC.RECONVERGENT B1 ;  /* 0x0000000000017941 */ /* 0x002fea0003800200 */
.L_x_21:
[----:B------:R-:W-:Y:S04]  /*0b70*/  BSSY.RECONVERGENT B1, `(.L_x_23) ;  /* 0x000000a000017945 */ /* 0x000fe80003800200 */
[----:B------:R-:W-:Y:S05]  /*0b80*/  @P3 BRA `(.L_x_24) ;  /* 0x0000000000203947 */ /* 0x000fea0003800000 */
[----:B---345:R-:W1:Y:S01]  /*0b90*/  LDS R2, [UR12+0x34] ;  /* 0x0000340cff027984 */ /* 0x038e620008000800 */
[----:B------:R-:W-:Y:S02]  /*0ba0*/  IMAD.MOV.U32 R3, RZ, RZ, 0x7f000000 ;  /* 0x7f000000ff037424 */ /* 0x000fe400078e00ff */
[----:B------:R-:W-:Y:S01]  /*0bb0*/  @!P3 IMAD.MOV.U32 R9, RZ, RZ, 0x3f ;  /* 0x0000003fff09b424 */ /* 0x000fe200078e00ff */
[----:B------:R-:W3:Y:S02]  /*0bc0*/  @!P3 LDS R8, [UR12+0x38] ;  /* 0x0000380cff08b984 */ /* 0x000ee40008000800 */
[----:B-1----:R-:W-:Y:S02]  /*0bd0*/  LOP3.LUT R2, R2, 0xff000000, R3, 0xb8, !PT ;  /* 0xff00000002027812 */ /* 0x002fe400078eb803 */
[----:B---3--:R-:W-:-:S03]  /*0be0*/  @!P3 LOP3.LUT R3, R8, 0xff, R9, 0xb8, !PT ;  /* 0x000000ff0803b812 */ /* 0x008fc600078eb809 */
[----:B------:R1:W-:Y:S04]  /*0bf0*/  STS [UR12+0x34], R2 ;  /* 0x00003402ff007988 */ /* 0x0003e8000800080c */
[----:B------:R1:W-:Y:S02]  /*0c00*/  @!P3 STS [UR12+0x38], R3 ;  /* 0x00003803ff00b988 */ /* 0x0003e4000800080c */
.L_x_24:
[----:B------:R-:W-:Y:S05]  /*0c10*/  BSYNC.RECONVERGENT B1 ;  /* 0x0000000000017941 */ /* 0x000fea0003800200 */
.L_x_23:
[----:B------:R-:W-:Y:S04]  /*0c20*/  BSSY.RECONVERGENT B1, `(.L_x_25) ;  /* 0x0000004000017945 */ /* 0x000fe80003800200 */
[----:B------:R-:W-:Y:S05]  /*0c30*/  @P3 BRA `(.L_x_26) ;  /* 0x0000000000083947 */ /* 0x000fea0003800000 */
[----:B------:R1:W-:Y:S04]  /*0c40*/  STS [UR12+0x24], R5 ;  /* 0x00002405ff007988 */ /* 0x0003e8000800080c */
[----:B------:R1:W-:Y:S02]  /*0c50*/  STS [UR12+0x20], R7 ;  /* 0x00002007ff007988 */ /* 0x0003e4000800080c */
.L_x_26:
[----:B------:R-:W-:Y:S05]  /*0c60*/  BSYNC.RECONVERGENT B1 ;  /* 0x0000000000017941 */ /* 0x000fea0003800200 */
.L_x_25:
[----:B------:R-:W-:Y:S04]  /*0c70*/  BSSY.RECONVERGENT B2, `(.L_x_27) ;  /* 0x0000025000027945 */ /* 0x000fe80003800200 */
[----:B------:R-:W-:Y:S04]  /*0c80*/  BSSY.RELIABLE B1, `(.L_x_28) ;  /* 0x0000020000017945 */ /* 0x000fe80003800100 */
[----:B------:R-:W-:Y:S05]  /*0c90*/  @P3 BRA `(.L_x_29) ;  /* 0x00000000002c3947 */ /* 0x000fea0003800000 */
[----:B-1-345:R-:W1:Y:S01]  /*0ca0*/  LDS R2, [UR12+0x1c] ;  /* 0x00001c0cff027984 */ /* 0x03ae620008000800 */
[----:B------:R-:W3:Y:S02]  /*0cb0*/  LDC.64 R8, c[0x0][0x3b0] ;  /* 0x0000ec00ff087b82 */ /* 0x000ee40000000a00 */
[--C-:B---3--:R-:W-:Y:S02]  /*0cc0*/  SHF.R.U32.HI R5, RZ, 0x4, R9.reuse ;  /* 0x00000004ff057819 */ /* 0x108fe40000011609 */
[----:B------:R-:W-:-:S05]  /*0cd0*/  SHF.R.U64 R3, R8, 0x4, R9 ;  /* 0x0000000408037819 */ /* 0x000fca0000001209 */
[----:B------:R3:W-:Y:S01]  /*0ce0*/  STS [UR12+0xc], R3 ;  /* 0x00000c03ff007988 */ /* 0x0007e2000800080c */
[----:B-1----:R-:W-:-:S05]  /*0cf0*/  LOP3.LUT R2, R2, 0xf, R5, 0xb8, !PT ;  /* 0x0000000f02027812 */ /* 0x002fca00078eb805 */
[----:B------:R3:W-:Y:S01]  /*0d00*/  STS [UR12+0x1c], R2 ;  /* 0x00001c02ff007988 */ /* 0x0007e2000800080c */
[----:B------:R-:W-:Y:S05]  /*0d10*/  @P3 BRA `(.L_x_30) ;  /* 0x00000000001c3947 */ /* 0x000fea0003800000 */
[----:B---3--:R-:W1:Y:S02]  /*0d20*/  LDS R2, [UR12+0x34] ;  /* 0x0000340cff027984 */ /* 0x008e640008000800 */
[----:B-1----:R-:W-:-:S05]  /*0d30*/  LOP3.LUT R2, R2, 0x7, RZ, 0xb8, !PT ;  /* 0x0000000702027812 */ /* 0x002fca00078eb8ff */
[----:B------:R1:W-:Y:S02]  /*0d40*/  STS [UR12+0x34], R2 ;  /* 0x00003402ff007988 */ /* 0x0003e4000800080c */
.L_x_29:
[----:B------:R-:W-:Y:S05]  /*0d50*/  @P3 BRA `(.L_x_31) ;  /* 0x00000000001c3947 */ /* 0x000fea0003800000 */
[----:B-1-345:R-:W1:Y:S02]  /*0d60*/  LDS R2, [UR12+0x34] ;  /* 0x0000340cff027984 */ /* 0x03ae640008000800 */
[----:B-1----:R-:W-:-:S05]  /*0d70*/  LOP3.LUT R2, R2, 0x38, RZ, 0xb8, !PT ;  /* 0x0000003802027812 */ /* 0x002fca00078eb8ff */
[----:B------:R1:W-:Y:S02]  /*0d80*/  STS [UR12+0x34], R2 ;  /* 0x00003402ff007988 */ /* 0x0003e4000800080c */
.L_x_30:
[----:B------:R-:W-:Y:S05]  /*0d90*/  @P3 BRA `(.L_x_32) ;  /* 0x00000000001c3947 */ /* 0x000fea0003800000 */
[----:B-1-3--:R-:W1:Y:S02]  /*0da0*/  LDS R2, [UR12+0x8] ;  /* 0x0000080cff027984 */ /* 0x00ae640008000800 */
[----:B-1----:R-:W-:-:S05]  /*0db0*/  LOP3.LUT R2, R2, 0x780, RZ, 0xb8, !PT ;  /* 0x0000078002027812 */ /* 0x002fca00078eb8ff */
[----:B------:R1:W-:Y:S02]  /*0dc0*/  STS [UR12+0x8], R2 ;  /* 0x00000802ff007988 */ /* 0x0003e4000800080c */
.L_x_31:
[----:B------:R-:W-:Y:S05]  /*0dd0*/  @P3 BRA `(.L_x_33) ;  /* 0x0000000000283947 */ /* 0x000fea0003800000 */
[----:B-1-345:R-:W1:Y:S02]  /*0de0*/  LDS R2, [UR12+0x8] ;  /* 0x0000080cff027984 */ /* 0x03ae640008000800 */
[----:B-1----:R-:W-:-:S05]  /*0df0*/  LOP3.LUT R2, R2, 0x1800, RZ, 0xb8, !PT ;  /* 0x0000180002027812 */ /* 0x002fca00078eb8ff */
[----:B------:R4:W-:Y:S02]  /*0e00*/  STS [UR12+0x8], R2 ;  /* 0x00000802ff007988 */ /* 0x0009e4000800080c */
.L_x_32:
[----:B------:R-:W-:Y:S05]  /*0e10*/  @P3 BREAK.RELIABLE B1 ;  /* 0x0000000000013942 */ /* 0x000fea0003800100 */
[----:B------:R-:W-:Y:S05]  /*0e20*/  @P3 BRA `(.L_x_34) ;  /* 0x0000000000243947 */ /* 0x000fea0003800000 */
[----:B-1-34-:R-:W1:Y:S01]  /*0e30*/  LDS R2, [UR12+0x8] ;  /* 0x0000080cff027984 */ /* 0x01ae620008000800 */
[----:B------:R-:W-:-:S05]  /*0e40*/  IMAD.MOV.U32 R3, RZ, RZ, 0x6000 ;  /* 0x00006000ff037424 */ /* 0x000fca00078e00ff */
[----:B-1----:R-:W-:-:S04]  /*0e50*/  LOP3.LUT R2, R2, 0x6000, R3, 0xd8, !PT ;  /* 0x0000600002027812 */ /* 0x002fc800078ed803 */
[----:B------:R-:W-:-:S05]  /*0e60*/  LOP3.LUT R2, R2, 0x400000, RZ, 0xb8, !PT ;  /* 0x0040000002027812 */ /* 0x000fca00078eb8ff */
[----:B------:R1:W-:Y:S02]  /*0e70*/  STS [UR12+0x8], R2 ;  /* 0x00000802ff007988 */ /* 0x0003e4000800080c */
.L_x_33:
[----:B------:R-:W-:Y:S05]  /*0e80*/  BSYNC.RELIABLE B1 ;  /* 0x0000000000017941 */ /* 0x000fea0003800100 */
.L_x_28:
[----:B-1-345:R-:W1:Y:S02]  /*0e90*/  @!P3 LDS R2, [UR12+0x8] ;  /* 0x0000080cff02b984 */ /* 0x03ae640008000800 */
[----:B-1----:R-:W-:-:S05]  /*0ea0*/  @!P3 LOP3.LUT R2, R2, 0x8000, RZ, 0xb8, !PT ;  /* 0x000080000202b812 */ /* 0x002fca00078eb8ff */
[----:B------:R5:W-:Y:S02]  /*0eb0*/  @!P3 STS [UR12+0x8], R2 ;  /* 0x00000802ff00b988 */ /* 0x000be4000800080c */
.L_x_34:
[----:B------:R-:W-:Y:S05]  /*0ec0*/  BSYNC.RECONVERGENT B2 ;  /* 0x0000000000027941 */ /* 0x000fea0003800200 */
.L_x_27:
[----:B------:R-:W-:Y:S05]  /*0ed0*/  WARPSYNC.ALL ;  /* 0x0000000000007948 */ /* 0x000fea0003800000 */
[----:B------:R-:W-:Y:S01]  /*0ee0*/  NOP ;  /* 0x0000000000007918 */ /* 0x000fe20000000000 */
[----:B------:R-:W-:-:S04]  /*0ef0*/  UIADD3 UR5, UPT, UPT, UR4, 0x80, URZ ;  /* 0x0000008004057890 */ /* 0x000fc8000fffe0ff */
[----:B------:R-:W-:-:S04]  /*0f00*/  UIADD3 UR22, UP0, UPT, UR5, UR14, URZ ;  /* 0x0000000e05167290 */ /* 0x000fc8000ff1e0ff */
[----:B------:R-:W-:Y:S01]  /*0f10*/  ULEA.HI.X.SX32 UR23, UR5, UR15, 0x1, UP0 ;  /* 0x0000000f05177291 */ /* 0x000fe200080f0eff */
[----:B------:R-:W-:Y:S11]  /*0f20*/  @P0 BRA `(.L_x_35) ;  /* 0x0000000000300947 */ /* 0x000ff60003800000 */
[----:B-1-345:R-:W1:Y:S01]  /*0f30*/  S2R R2, SR_LANEID ;  /* 0x0000000000027919 */ /* 0x03ae620000000000 */
[----:B------:R-:W-:Y:S05]  /*0f40*/  WARPSYNC.ALL ;  /* 0x0000000000007948 */ /* 0x000fea0003800000 */
[----:B------:R-:W-:Y:S01]  /*0f50*/  NOP ;  /* 0x0000000000007918 */ /* 0x000fe20000000000 */
[----:B-1----:R-:W-:-:S05]  /*0f60*/  IMAD.SHL.U32 R8, R2, 0x4, RZ ;  /* 0x0000000402087824 */ /* 0x002fca00078e00ff */
[----:B------:R-:W1:Y:S01]  /*0f70*/  LDS R5, [R8+UR12] ;  /* 0x0000000c08057984 */ /* 0x000e620008000800 */
[----:B------:R-:W-:-:S05]  /*0f80*/  IADD3 R2, P1, PT, R8, UR22, RZ ;  /* 0x0000001608027c10 */ /* 0x000fca000ff3e0ff */
[----:B------:R-:W-:-:S05]  /*0f90*/  IMAD.X R3, RZ, RZ, UR23, P1 ;  /* 0x00000017ff037e24 */ /* 0x000fca00088e06ff */
[----:B-1----:R1:W3:Y:S01]  /*0fa0*/  ATOMG.E.EXCH.STRONG.GPU PT, RZ, [R2], R5 ;  /* 0x0000000502ff73a8 */ /* 0x0022e200041ee100 */
[----:B------:R-:W-:-:S04]  /*0fb0*/  DEPBAR {5,4,3,2,1,0} ;  /* 0x0000003f0000791a */ /* 0x000fc80000000000 */
[----:B------:R-:W4:Y:S02]  /*0fc0*/  CCTL.E.C.LDCU.IV.DEEP [UR22] ;  /* 0x0000000016007540 */ /* 0x000f240009c08000 */
[----:B----4-:R1:W-:Y:S01]  /*0fd0*/  UTMACCTL.IV [UR22] ;  /* 0x00000000160079b9 */ /* 0x0103e20008000000 */
[----:B------:R-:W-:Y:S01]  /*0fe0*/  NOP ;  /* 0x0000000000007918 */ /* 0x000fe20000000000 */
.L_x_35:
[----:B------:R-:W-:Y:S05]  /*0ff0*/  @P0 BRA `(.L_x_36) ;  /* 0x00000000000c0947 */ /* 0x000fea0003800000 */
[----:B------:R0:W-:Y:S01]  /*1000*/  UTMACMDFLUSH ;  /* 0x00000000000079b7 */ /* 0x0001e20000000000 */
[----:B------:R-:W-:Y:S05]  /*1010*/  @P0 BRA `(.L_x_36) ;  /* 0x0000000000040947 */ /* 0x000fea0003800000 */
[----:B------:R-:W-:-:S04]  /*1020*/  DEPBAR.LE SB0, 0x0 ;  /* 0x000080000000791a */ /* 0x000fc80000000000 */
.L_x_36:
[----:B------:R-:W-:Y:S05]  /*1030*/  WARPSYNC.ALL ;  /* 0x0000000000007948 */ /* 0x000fea0003800000 */
[----:B------:R-:W-:Y:S01]  /*1040*/  NOP ;  /* 0x0000000000007918 */ /* 0x000fe20000000000 */
[----:B---3--:R-:W-:Y:S06]  /*1050*/  BAR.SYNC.DEFER_BLOCKING 0x0 ;  /* 0x0000000000007b1d */ /* 0x008fec0000010000 */
[----:B------:R-:W-:Y:S02]  /*1060*/  BSSY.RECONVERGENT B2, `(.L_x_37) ;  /* 0x000000b000027945 */ /* 0x000fe40003800200 */
[----:B------:R-:W-:Y:S06]  /*1070*/  BAR.SYNC.DEFER_BLOCKING 0x0 ;  /* 0x0000000000007b1d */ /* 0x000fec0000010000 */
[----:B------:R3:W-:Y:S01]  /*1080*/  @!P0 STS [R4], RZ ;  /* 0x000000ff04008388 */ /* 0x0007e20000000800 */
[----:B------:R-:W-:Y:S01]  /*1090*/  NOP ;  /* 0x0000000000007918 */ /* 0x000fe20000000000 */
[----:B------:R-:W-:Y:S05]  /*10a0*/  @P3 BRA `(.L_x_38) ;  /* 0x0000000000183947 */ /* 0x000fea0003800000 */
[----:B-1--45:R-:W1:Y:S01]  /*10b0*/  LDS R2, [UR12+0x8] ;  /* 0x0000080cff027984 */ /* 0x032e620008000800 */
[----:B--23--:R-:W2:Y:S01]  /*10c0*/  LDC.64 R4, c[0x0][0x390] ;  /* 0x0000e400ff047b82 */ /* 0x00cea20000000a00 */
[----:B------:R-:W-:Y:S02]  /*10d0*/  IMAD.MOV.U32 R3, RZ, RZ, 0x70 ;  /* 0x00000070ff037424 */ /* 0x000fe400078e00ff */
[----:B--2---:R2:W-:Y:S03]  /*10e0*/  STS.64 [UR12], R4 ;  /* 0x00000004ff007988 */ /* 0x0045e60008000a0c */
[----:B-1----:R-:W-:-:S05]  /*10f0*/  LOP3.LUT R2, R2, 0x10, R3, 0xd8, !PT ;  /* 0x0000001002027812 */ /* 0x002fca00078ed803 */
[----:B------:R2:W-:Y:S02]  /*1100*/  STS [UR12+0x8], R2 ;  /* 0x00000802ff007988 */ /* 0x0005e4000800080c */
.L_x_38:
[----:B-1----:R-:W-:Y:S05]  /*1110*/  BSYNC.RECONVERGENT B2 ;  /* 0x0000000000027941 */ /* 0x002fea0003800200 */
.L_x_37:
[----:B------:R-:W-:Y:S04]  /*1120*/  BSSY.RECONVERGENT B3, `(.L_x_39) ;  /* 0x0000033000037945 */ /* 0x000fe80003800200 */
[----:B------:R-:W-:Y:S04]  /*1130*/  BSSY.RELIABLE B2, `(.L_x_40) ;  /* 0x000002e000027945 */ /* 0x000fe80003800100 */
[----:B------:R-:W-:Y:S05]  /*1140*/  @P3 BRA `(.L_x_41) ;  /* 0x0000000000243947 */ /* 0x000fea0003800000 */
[----:B--2-45:R-:W1:Y:S01]  /*1150*/  LDS R2, [UR12+0x34] ;  /* 0x0000340cff027984 */ /* 0x034e620008000800 */
[----:B------:R-:W-:-:S05]  /*1160*/  IMAD.MOV.U32 R3, RZ, RZ, 0x7f000000 ;  /* 0x7f000000ff037424 */ /* 0x000fca00078e00ff */
[----:B-1----:R-:W-:-:S05]  /*1170*/  LOP3.LUT R2, R2, 0xff000000, R3, 0xb8, !PT ;  /* 0xff00000002027812 */ /* 0x002fca00078eb803 */
[----:B------:R1:W-:Y:S01]  /*1180*/  STS [UR12+0x34], R2 ;  /* 0x00003402ff007988 */ /* 0x0003e2000800080c */
[----:B------:R-:W-:Y:S05]  /*1190*/  @P3 BRA `(.L_x_42) ;  /* 0x0000000000183947 */ /* 0x000fea0003800000 */
[----:B-1----:R-:W1:Y:S01]  /*11a0*/  LDS R2, [UR12+0x38] ;  /* 0x0000380cff027984 */ /* 0x002e620008000800 */
[----:B------:R-:W-:-:S05]  /*11b0*/  IMAD.MOV.U32 R3, RZ, RZ, 0x3f ;  /* 0x0000003fff037424 */ /* 0x000fca00078e00ff */
[----:B-1----:R-:W-:-:S05]  /*11c0*/  LOP3.LUT R2, R2, 0xff, R3, 0xb8, !PT ;  /* 0x000000ff02027812 */ /* 0x002fca00078eb803 */
[----:B------:R1:W-:Y:S02]  /*11d0*/  STS [UR12+0x38], R2 ;  /* 0x00003802ff007988 */ /* 0x0003e4000800080c */
.L_x_41:
[----:B------:R-:W-:Y:S05]  /*11e0*/  @P3 BRA `(.L_x_43) ;  /* 0x00000000000c3947 */ /* 0x000fea0003800000 */
[----:B------:R1:W-:Y:S02]  /*11f0*/  STS [UR12+0x20], R7 ;  /* 0x00002007ff007988 */ /* 0x0003e4000800080c */
.L_x_42:
[----:B------:R-:W-:Y:S05]  /*1200*/  @P3 BRA `(.L_x_44) ;  /* 0x0000000000243947 */ /* 0x000fea0003800000 */
[----:B------:R1:W-:Y:S02]  /*1210*/  STS [UR12+0x24], R6 ;  /* 0x00002406ff007988 */ /* 0x0003e4000800080c */
.L_x_43:
[----:B------:R-:W-:Y:S05]  /*1220*/  @P3 BRA `(.L_x_45) ;  /* 0x00000000002c3947 */ /* 0x000fea0003800000 */
[----:B-12-45:R-:W1:Y:S01]  /*1230*/  LDS R2, [UR12+0x1c] ;  /* 0x00001c0cff027984 */ /* 0x036e620008000800 */
[----:B------:R-:W2:Y:S02]  /*1240*/  LDC.64 R6, c[0x0][0x3b8] ;  /* 0x0000ee00ff067b82 */ /* 0x000ea40000000a00 */
[--C-:B--2---:R-:W-:Y:S02]  /*1250*/  SHF.R.U32.HI R5, RZ, 0x4, R7.reuse ;  /* 0x00000004ff057819 */ /* 0x104fe40000011607 */
[----:B------:R-:W-:-:S05]  /*1260*/  SHF.R.U64 R3, R6, 0x4, R7 ;  /* 0x0000000406037819 */ /* 0x000fca0000001207 */
[----:B------:R2:W-:Y:S01]  /*1270*/  STS [UR12+0xc], R3 ;  /* 0x00000c03ff007988 */ /* 0x0005e2000800080c */
[----:B-1----:R-:W-:-:S05]  /*1280*/  LOP3.LUT R2, R2, 0xf, R5, 0xb8, !PT ;  /* 0x0000000f02027812 */ /* 0x002fca00078eb805 */
[----:B------:R2:W-:Y:S02]  /*1290*/  STS [UR12+0x1c], R2 ;  /* 0x00001c02ff007988 */ /* 0x0005e4000800080c */
.L_x_44:
[----:B------:R-:W-:Y:S05]  /*12a0*/  @P3 BRA `(.L_x_46) ;  /* 0x00000000001c3947 */ /* 0x000fea0003800000 */
[----:B-12-45:R-:W1:Y:S02]  /*12b0*/  LDS R2, [UR12+0x34] ;  /* 0x0000340cff027984 */ /* 0x036e640008000800 */
[----:B-1----:R-:W-:-:S05]  /*12c0*/  LOP3.LUT R2, R2, 0x7, RZ, 0xb8, !PT ;  /* 0x0000000702027812 */ /* 0x002fca00078eb8ff */
[----:B------:R1:W-:Y:S02]  /*12d0*/  STS [UR12+0x34], R2 ;  /* 0x00003402ff007988 */ /* 0x0003e4000800080c */
.L_x_45:
[----:B------:R-:W-:Y:S05]  /*12e0*/  @P3 BRA `(.L_x_47) ;  /* 0x00000000001c3947 */ /* 0x000fea0003800000 */
[----:B-12-45:R-:W1:Y:S02]  /*12f0*/  LDS R2, [UR12+0x34] ;  /* 0x0000340cff027984 */ /* 0x036e640008000800 */
[----:B-1----:R-:W-:-:S05]  /*1300*/  LOP3.LUT R2, R2, 0x38, RZ, 0xb8, !PT ;  /* 0x0000003802027812 */ /* 0x002fca00078eb8ff */
[----:B------:R1:W-:Y:S02]  /*1310*/  STS [UR12+0x34], R2 ;  /* 0x00003402ff007988 */ /* 0x0003e4000800080c */
.L_x_46:
[----:B------:R-:W-:Y:S05]  /*1320*/  @P3 BRA `(.L_x_48) ;  /* 0x00000000001c3947 */ /* 0x000fea0003800000 */
[----:B-12-45:R-:W1:Y:S02]  /*1330*/  LDS R2, [UR12+0x8] ;  /* 0x0000080cff027984 */ /* 0x036e640008000800 */
[----:B-1----:R-:W-:-:S05]  /*1340*/  LOP3.LUT R2, R2, 0x780, RZ, 0xb8, !PT ;  /* 0x0000078002027812 */ /* 0x002fca00078eb8ff */
[----:B------:R1:W-:Y:S02]  /*1350*/  STS [UR12+0x8], R2 ;  /* 0x00000802ff007988 */ /* 0x0003e4000800080c */
.L_x_47:
[----:B------:R-:W-:Y:S05]  /*1360*/  @P3 BRA `(.L_x_49) ;  /* 0x0000000000283947 */ /* 0x000fea0003800000 */
[----:B-12-45:R-:W1:Y:S02]  /*1370*/  LDS R2, [UR12+0x8] ;  /* 0x0000080cff027984 */ /* 0x036e640008000800 */
[----:B-1----:R-:W-:-:S05]  /*1380*/  LOP3.LUT R2, R2, 0x1800, RZ, 0xb8, !PT ;  /* 0x0000180002027812 */ /* 0x002fca00078eb8ff */
[----:B------:R1:W-:Y:S02]  /*1390*/  STS [UR12+0x8], R2 ;  /* 0x00000802ff007988 */ /* 0x0003e4000800080c */
.L_x_48:
[----:B------:R-:W-:Y:S05]  /*13a0*/  @P3 BREAK.RELIABLE B2 ;  /* 0x0000000000023942 */ /* 0x000fea0003800100 */
[----:B------:R-:W-:Y:S05]  /*13b0*/  @P3 BRA `(.L_x_50) ;  /* 0x0000000000243947 */ /* 0x000fea0003800000 */
[----:B-12-45:R-:W1:Y:S01]  /*13c0*/  LDS R2, [UR12+0x8] ;  /* 0x0000080cff027984 */ /* 0x036e620008000800 */
[----:B------:R-:W-:-:S05]  /*13d0*/  IMAD.MOV.U32 R3, RZ, RZ, 0x6000 ;  /* 0x00006000ff037424 */ /* 0x000fca00078e00ff */
[----:B-1----:R-:W-:-:S04]  /*13e0*/  LOP3.LUT R2, R2, 0x6000, R3, 0xd8, !PT ;  /* 0x0000600002027812 */ /* 0x002fc800078ed803 */
[----:B------:R-:W-:-:S05]  /*13f0*/  LOP3.LUT R2, R2, 0x400000, RZ, 0xb8, !PT ;  /* 0x0040000002027812 */ /* 0x000fca00078eb8ff */
[----:B------:R1:W-:Y:S02]  /*1400*/  STS [UR12+0x8], R2 ;  /* 0x00000802ff007988 */ /* 0x0003e4000800080c */
.L_x_49:
[----:B------:R-:W-:Y:S05]  /*1410*/  BSYNC.RELIABLE B2 ;  /* 0x0000000000027941 */ /* 0x000fea0003800100 */
.L_x_40:
[----:B-12-45:R-:W1:Y:S02]  /*1420*/  @!P3 LDS R2, [UR12+0x8] ;  /* 0x0000080cff02b984 */ /* 0x036e640008000800 */
[----:B-1----:R-:W-:-:S05]  /*1430*/  @!P3 LOP3.LUT R2, R2, 0x8000, RZ, 0xb8, !PT ;  /* 0x000080000202b812 */ /* 0x002fca00078eb8ff */
[----:B------:R1:W-:Y:S02]  /*1440*/  @!P3 STS [UR12+0x8], R2 ;  /* 0x00000802ff00b988 */ /* 0x0003e4000800080c */
.L_x_50:
[----:B------:R-:W-:Y:S05]  /*1450*/  BSYNC.RECONVERGENT B3 ;  /* 0x0000000000037941 */ /* 0x000fea0003800200 */
.L_x_39:
        /* <DEDUP_REMOVED lines=9> */
[----:B-1-3--:R-:W-:-:S05]  /*14f0*/  IMAD.SHL.U32 R4, R2, 0x4, RZ ;  /* 0x0000000402047824 */ /* 0x00afca00078e00ff */
        /* <DEDUP_REMOVED lines=8> */
.L_x_51:
[----:B------:R-:W-:Y:S05]  /*1580*/  @P0 BRA `(.L_x_52) ;  /* 0x00000000000c0947 */ /* 0x000fea0003800000 */
[----:B------:R0:W-:Y:S01]  /*1590*/  UTMACMDFLUSH ;  /* 0x00000000000079b7 */ /* 0x0001e20000000000 */
[----:B------:R-:W-:Y:S05]  /*15a0*/  @P0 BRA `(.L_x_52) ;  /* 0x0000000000040947 */ /* 0x000fea0003800000 */
[----:B------:R-:W-:-:S04]  /*15b0*/  DEPBAR.LE SB0, 0x0 ;  /* 0x000080000000791a */ /* 0x000fc80000000000 */
.L_x_52:
[----:B------:R-:W-:Y:S05]  /*15c0*/  WARPSYNC.ALL ;  /* 0x0000000000007948 */ /* 0x000fea0003800000 */
[----:B------:R-:W-:Y:S01]  /*15d0*/  NOP ;  /* 0x0000000000007918 */ /* 0x000fe20000000000 */
[----:B--2---:R-:W-:Y:S01]  /*15e0*/  BAR.SYNC.DEFER_BLOCKING 0x0 ;  /* 0x0000000000007b1d */ /* 0x004fe20000010000 */
[----:B-1--45:R-:W-:Y:S01]  /*15f0*/  SHF.R.U32.HI R2, RZ, 0x5, R0 ;  /* 0x00000005ff027819 */ /* 0x032fe20000011600 */
[----:B------:R-:W-:-:S03]  /*1600*/  USHF.L.U32 UR16, UR16, 0x8, URZ ;  /* 0x0000000810107899 */ /* 0x000fc600080006ff */
[----:B------:R-:W-:Y:S01]  /*1610*/  R2UR UR13, R2 ;  /* 0x00000000020d72ca */ /* 0x000fe200000e0000 */
[----:B------:R-:W-:Y:S01]  /*1620*/  VOTEU.ALL UP0, P3 ;  /* 0x0000000000ff7886 */ /* 0x000fe20001800000 */
[----:B------:R-:W-:Y:S01]  /*1630*/  UMOV UR4, 0x1 ;  /* 0x0000000100047882 */ /* 0x000fe20000000000 */
[----:B------:R-:W-:Y:S01]  /*1640*/  VOTEU.ALL UP1, P3 ;  /* 0x0000000000ff7886 */ /* 0x000fe20001820000 */
[----:B------:R-:W-:Y:S02]  /*1650*/  BSSY.RECONVERGENT B3, `(.L_x_53) ;  /* 0x0000018000037945 */ /* 0x000fe40003800200 */
[----:B------:R-:W-:-:S04]  /*1660*/  @!UP0 UIADD3 UR8, UPT, UPT, -UR4, 0x100000, URZ ;  /* 0x0010000004088890 */ /* 0x000fc8000fffe1ff */
[----:B------:R-:W-:Y:S02]  /*1670*/  @!UP0 USHF.L.U32 UR9, UR8, 0xb, URZ ;  /* 0x0000000b08098899 */ /* 0x000fe400080006ff */
[----:B------:R-:W-:Y:S02]  /*1680*/  @!UP0 USHF.L.U32 UR8, UR8, 0x1, URZ ;  /* 0x0000000108088899 */ /* 0x000fe400080006ff */
[----:B------:R-:W-:-:S04]  /*1690*/  @!UP0 UIADD3 UR4, UPT, UPT, -UR4, 0x100000, URZ ;  /* 0x0010000004048890 */ /* 0x000fc8000fffe1ff */
[----:B------:R-:W-:Y:S02]  /*16a0*/  @!UP0 USHF.L.U32 UR5, UR4, 0xb, URZ ;  /* 0x0000000b04058899 */ /* 0x000fe400080006ff */
[----:B------:R-:W-:Y:S01]  /*16b0*/  @!UP0 USHF.L.U32 UR4, UR4, 0x1, URZ ;  /* 0x0000000104048899 */ /* 0x000fe200080006ff */
[----:B------:R-:W-:Y:S01]  /*16c0*/  VOTEU.ALL UP0, P3 ;  /* 0x0000000000ff7886 */ /* 0x000fe20001800000 */
[----:B------:R-:W1:Y:S04]  /*16d0*/  FENCE.VIEW.ASYNC.S ;  /* 0x00000000000073c6 */ /* 0x000e680000000000 */
[----:B-1----:R1:W2:Y:S06]  /*16e0*/  @!UP0 SYNCS.EXCH.64 URZ, [UR12+0xf000], UR8 ;  /* 0x00f000080cff85b2 */ /* 0x0022ac0008000100 */
[----:B------:R1:W2:Y:S02]  /*16f0*/  @!UP1 SYNCS.EXCH.64 URZ, [UR12+0xf020], UR4 ;  /* 0x00f020040cff95b2 */ /* 0x0002a40008000100 */
[----:B--2---:R-:W-:Y:S06]  /*1700*/  BAR.SYNC.DEFER_BLOCKING 0x0 ;  /* 0x0000000000007b1d */ /* 0x004fec0000010000 */
[----:B------:R-:W-:Y:S05]  /*1710*/  @P3 BRA `(.L_x_54) ;  /* 0x00000000002c3947 */ /* 0x000fea0003800000 */
[----:B-1----:R-:W-:Y:S02]  /*1720*/  UMOV UR4, 0x1 ;  /* 0x0000000100047882 */ /* 0x002fe40000000000 */
[----:B------:R-:W-:-:S04]  /*1730*/  UIADD3 UR8, UPT, UPT, -UR4, 0x100000, URZ ;  /* 0x0010000004087890 */ /* 0x000fc8000fffe1ff */
[----:B------:R-:W-:Y:S02]  /*1740*/  USHF.L.U32 UR9, UR8, 0xb, URZ ;  /* 0x0000000b08097899 */ /* 0x000fe400080006ff */
[----:B------:R-:W-:Y:S02]  /*1750*/  USHF.L.U32 UR8, UR8, 0x1, URZ ;  /* 0x0000000108087899 */ /* 0x000fe400080006ff */
[----:B------:R-:W-:-:S04]  /*1760*/  UIADD3 UR4, UPT, UPT, -UR4, 0x100000, URZ ;  /* 0x0010000004047890 */ /* 0x000fc8000fffe1ff */
[----:B------:R-:W-:Y:S02]  /*1770*/  USHF.L.U32 UR5, UR4, 0xb, URZ ;  /* 0x0000000b04057899 */ /* 0x000fe400080006ff */
[----:B------:R-:W-:Y:S01]  /*1780*/  USHF.L.U32 UR4, UR4, 0x1, URZ ;  /* 0x0000000104047899 */ /* 0x000fe200080006ff */
[----:B------:R-:W1:Y:S03]  /*1790*/  FENCE.VIEW.ASYNC.S ;  /* 0x00000000000073c6 */ /* 0x000e660000000000 */
[----:B-1----:R2:W4:Y:S08]  /*17a0*/  SYNCS.EXCH.64 URZ, [UR12+0xf008], UR8 ;  /* 0x00f008080cff75b2 */ /* 0x0025300008000100 */
[----:B------:R2:W5:Y:S02]  /*17b0*/  SYNCS.EXCH.64 URZ, [UR12+0xf028], UR4 ;  /* 0x00f028040cff75b2 */ /* 0x0005640008000100 */
[----:B--2---:R-:W-:Y:S01]  /*17c0*/  NOP ;  /* 0x0000000000007918 */ /* 0x004fe20000000000 */
.L_x_54:
[----:B-1----:R-:W-:Y:S05]  /*17d0*/  BSYNC.RECONVERGENT B3 ;  /* 0x0000000000037941 */ /* 0x002fea0003800200 */
.L_x_53:
[----:B----45:R-:W-:Y:S01]  /*17e0*/  BAR.SYNC.DEFER_BLOCKING 0x0 ;  /* 0x0000000000007b1d */ /* 0x030fe20000010000 */
[----:B------:R-:W-:Y:S01]  /*17f0*/  UIADD3 UR10, UPT, UPT, UR12, 0xf020, URZ ;  /* 0x0000f0200c0a7890 */ /* 0x000fe2000fffe0ff */
[----:B------:R-:W-:Y:S01]  /*1800*/  ISETP.GE.AND P0, PT, R10, 0x1, PT ;  /* 0x000000010a00780c */ /* 0x000fe20003f06270 */
[----:B------:R-:W-:-:S03]  /*1810*/  USHF.L.U32 UR11, UR7, 0x6, URZ ;  /* 0x00000006070b7899 */ /* 0x000fc600080006ff */
[----:B------:R-:W-:Y:S04]  /*1820*/  BSSY.RECONVERGENT B3, `(.L_x_55) ;  /* 0x000000d000037945 */ /* 0x000fe80003800200 */
[----:B------:R-:W-:Y:S05]  /*1830*/  @P3 BRA `(.L_x_56) ;  /* 0x00000000002c3947 */ /* 0x000fea0003800000 */
[----:B------:R-:W-:Y:S02]  /*1840*/  UMOV UR4, 0x1 ;  /* 0x0000000100047882 */ /* 0x000fe40000000000 */
[----:B------:R-:W-:-:S04]  /*1850*/  UIADD3 UR8, UPT, UPT, -UR4, 0x100000, URZ ;  /* 0x0010000004087890 */ /* 0x000fc8000fffe1ff */
[----:B------:R-:W-:Y:S02]  /*1860*/  USHF.L.U32 UR9, UR8, 0xb, URZ ;  /* 0x0000000b08097899 */ /* 0x000fe400080006ff */
[----:B------:R-:W-:Y:S02]  /*1870*/  USHF.L.U32 UR8, UR8, 0x1, URZ ;  /* 0x0000000108087899 */ /* 0x000fe400080006ff */
[----:B------:R-:W-:-:S04]  /*1880*/  UIADD3 UR4, UPT, UPT, -UR4, 0x100000, URZ ;  /* 0x0010000004047890 */ /* 0x000fc8000fffe1ff */
[----:B------:R-:W-:Y:S02]  /*1890*/  USHF.L.U32 UR5, UR4, 0xb, URZ ;  /* 0x0000000b04057899 */ /* 0x000fe400080006ff */
[----:B------:R-:W-:Y:S01]  /*18a0*/  USHF.L.U32 UR4, UR4, 0x1, URZ ;  /* 0x0000000104047899 */ /* 0x000fe200080006ff */
[----:B------:R-:W1:Y:S03]  /*18b0*/  FENCE.VIEW.ASYNC.S ;  /* 0x00000000000073c6 */ /* 0x000e660000000000 */
[----:B-1----:R1:W2:Y:S08]  /*18c0*/  SYNCS.EXCH.64 URZ, [UR12+0xf010], UR8 ;  /* 0x00f010080cff75b2 */ /* 0x0022b00008000100 */
[----:B------:R1:W4:Y:S01]  /*18d0*/  SYNCS.EXCH.64 URZ, [UR12+0xf030], UR4 ;  /* 0x00f030040cff75b2 */ /* 0x0003220008000100 */
[----:B------:R-:W-:Y:S01]  /*18e0*/  NOP ;  /* 0x0000000000007918 */ /* 0x000fe20000000000 */
.L_x_56:
[----:B-1----:R-:W-:Y:S05]  /*18f0*/  BSYNC.RECONVERGENT B3 ;  /* 0x0000000000037941 */ /* 0x002fea0003800200 */
.L_x_55:
[----:B------:R-:W-:Y:S05]  /*1900*/  @!P0 BRA `(.L_x_57) ;  /* 0x0000000800388947 */ /* 0x000fea0003800000 */
[----:B--2-4-:R-:W-:Y:S01]  /*1910*/  BAR.SYNC.DEFER_BLOCKING 0x0 ;  /* 0x0000000000007b1d */ /* 0x014fe20000010000 */
[----:B------:R-:W-:Y:S01]  /*1920*/  ELECT P1, URZ, PT ;  /* 0x0000000000ff782f */ /* 0x000fe20003820000 */
[----:B------:R-:W-:Y:S01]  /*1930*/  @!P3 IMAD.MOV.U32 R2, RZ, RZ, 0x5000 ;  /* 0x00005000ff02b424 */ /* 0x000fe200078e00ff */
[----:B------:R-:W-:Y:S02]  /*1940*/  ULOP3.LUT UR6, UR13, 0x1, URZ, 0xc0, !UPT ;  /* 0x000000010d067892 */ /* 0x000fe4000f8ec0ff */
[----:B------:R-:W-:Y:S01]  /*1950*/  ISETP.LT.U32.AND P1, PT, R132, 0x20, P1 ;  /* 0x000000208400780c */ /* 0x000fe20000f21070 */
[----:B------:R-:W-:Y:S02]  /*1960*/  UIADD3 UR4, UPT, UPT, UR12, 0xc000, URZ ;  /* 0x0000c0000c047890 */ /* 0x000fe4000fffe0ff */
[----:B------:R-:W-:Y:S02]  /*1970*/  ULEA UR28, UR6, UR12, 0xd ;  /* 0x0000000c061c7291 */ /* 0x000fe4000f8e68ff */
[----:B------:R-:W-:Y:S01]  /*1980*/  ULEA UR30, UR6, UR16, 0x7 ;  /* 0x00000010061e7291 */ /* 0x000fe2000f8e38ff */
[----:B------:R-:W-:Y:S01]  /*1990*/  UMOV UR7, UR11 ;  /* 0x0000000b00077c82 */ /* 0x000fe20008000000 */
[----:B------:R-:W-:-:S04]  /*19a0*/  ELECT P0, URZ, PT ;  /* 0x0000000000ff782f */ /* 0x000fc80003800000 */
[----:B------:R-:W-:Y:S02]  /*19b0*/  ISETP.LT.U32.AND P0, PT, R132, 0x40, P0 ;  /* 0x000000408400780c */ /* 0x000fe40000701070 */
[----:B------:R-:W-:Y:S01]  /*19c0*/  VOTEU.ANY UP0, P1 ;  /* 0x0000000000ff7886 */ /* 0x000fe20000800100 */
[----:B------:R-:W-:-:S04]  /*19d0*/  VOTEU.ANY UP2, P1 ;  /* 0x0000000000ff7886 */ /* 0x000fc80000840100 */
[----:B------:R-:W-:Y:S02]  /*19e0*/  @UP0 UIADD3 UR5, UPT, UPT, UR12, 0xf000, URZ ;  /* 0x0000f0000c050890 */ /* 0x000fe4000fffe0ff */
[----:B------:R1:W-:Y:S01]  /*19f0*/  @!P3 SYNCS.ARRIVE.TRANS64 RZ, [UR12+0xf000], R2 ;  /* 0x00f00002ffffb9a7 */ /* 0x0003e2000800000c */
[----:B------:R-:W-:Y:S01]  /*1a00*/  @UP0 UMOV UR6, URZ ;  /* 0x000000ff00060c82 */ /* 0x000fe20008000000 */
[----:B------:R-:W-:Y:S01]  /*1a10*/  BAR.SYNC.DEFER_BLOCKING 0x0 ;  /* 0x0000000000007b1d */ /* 0x000fe20000010000 */
[----:B------:R-:W-:-:S05]  /*1a20*/  UISETP.NE.U32.AND UP0, UPT, UR13, URZ, UPT ;  /* 0x000000ff0d00728c */ /* 0x000fca000bf05070 */
[----:B------:R-:W-:Y:S01]  /*1a30*/  VOTEU.ANY UP1, P0 ;  /* 0x0000000000ff7886 */ /* 0x000fe20000020100 */
[----:B------:R-:W-:-:S04]  /*1a40*/  VOTEU.ANY UP3, P0 ;  /* 0x0000000000ff7886 */ /* 0x000fc80000060100 */
[----:B------:R-:W-:Y:S01]  /*1a50*/  @UP1 UIADD3 UR29, UPT, UPT, UR12, 0xf000, URZ ;  /* 0x0000f0000c1d1890 */ /* 0x000fe2000fffe0ff */
[----:B------:R-:W-:Y:S01]  /*1a60*/  @UP1 UMOV UR31, URZ ;  /* 0x000000ff001f1c82 */ /* 0x000fe20008000000 */
[----:B------:R1:W-:Y:S01]  /*1a70*/  @UP2 UTMALDG.2D [UR4], [UR20] ;  /* 0x00000004140025b4 */ /* 0x0003e20008008000 */
[----:B------:R2:W-:Y:S06]  /*1a80*/  MEMBAR.ALL.CTA ;  /* 0x0000000000007992 */ /* 0x0005ec0000008000 */
[----:B--2---:R-:W2:Y:S02]  /*1a90*/  FENCE.VIEW.ASYNC.S ;  /* 0x00000000000073c6 */ /* 0x004ea40000000000 */
[----:B--2---:R-:W-:Y:S06]  /*1aa0*/  BAR.SYNC.DEFER_BLOCKING 0x0 ;  /* 0x0000000000007b1d */ /* 0x004fec0000010000 */
[----:B------:R1:W-:Y:S02]  /*1ab0*/  @UP3 UTMALDG.2D [UR28], [UR22] ;  /* 0x0000001c160035b4 */ /* 0x0003e40008008000 */
[----:B------:R-:W-:Y:S06]  /*1ac0*/  BAR.SYNC.DEFER_BLOCKING 0x0 ;  /* 0x0000000000007b1d */ /* 0x000fec0000010000 */
[----:B------:R-:W2:Y:S02]  /*1ad0*/  SYNCS.PHASECHK.TRANS64.TRYWAIT P0, [UR12+0xf000], RZ ;  /* 0x00f000ffff0075a7 */ /* 0x000ea4000800110c */
[----:B-12---:R-:W-:Y:S05]  /*1ae0*/  @!P0 BRA `(.L_x_58) ;  /* 0x00000010006c8947 */ /* 0x006fea0003800000 */
.L_x_74:
[----:B------:R-:W-:Y:S05]  /*1af0*/  BRA.U UP0, `(.L_x_59) ;  /* 0x0000000100587547 */ /* 0x000fea000b800000 */
[----:B------:R-:W-:Y:S02]  /*1b00*/  USHF.R.U32.HI UR6, URZ, 0x4, UR12 ;  /* 0x00000004ff067899 */ /* 0x000fe4000801160c */
[----:B------:R-:W-:Y:S02]  /*1b10*/  USHF.R.U32.HI UR4, URZ, 0x4, UR4 ;  /* 0x00000004ff047899 */ /* 0x000fe40008011604 */
[----:B------:R-:W-:Y:S02]  /*1b20*/  USGXT.U32 UR6, UR6, 0xe ;  /* 0x0000000e0606789a */ /* 0x000fe40008000000 */
[----:B------:R-:W-:Y:S01]  /*1b30*/  USGXT.U32 UR4, UR4, 0xe ;  /* 0x0000000e0404789a */ /* 0x000fe20008000000 */
[----:B------:R-:W-:Y:S01]  /*1b40*/  UMOV UR18, 0x2000100 ;  /* 0x0200010000127882 */ /* 0x000fe20000000000 */
[----:B------:R-:W-:Y:S01]  /*1b50*/  UMOV UR19, 0x40004040 ;  /* 0x4000404000137882 */ /* 0x000fe20000000000 */
[----:B------:R-:W-:Y:S01]  /*1b60*/  UMOV UR7, URZ ;  /* 0x000000ff00077c82 */ /* 0x000fe20008000000 */
[----:B------:R-:W-:Y:S01]  /*1b70*/  UMOV UR8, 0xfffffffe ;  /* 0xfffffffe00087882 */ /* 0x000fe20000000000 */
[----:B------:R-:W-:Y:S01]  /*1b80*/  UMOV UR9, 0x7fffbfdf ;  /* 0x7fffbfdf00097882 */ /* 0x000fe20000000000 */
[----:B------:R-:W-:Y:S01]  /*1b90*/  UMOV UR5, URZ ;  /* 0x000000ff00057c82 */ /* 0x000fe20008000000 */
[----:B------:R-:W-:-:S02]  /*1ba0*/  UIADD3.64 UR18, UPT, UPT, UR6, UR18, URZ ;  /* 0x0000001206127297 */ /* 0x000fc4000fffe0ff */
[----:B------:R-:W-:Y:S02]  /*1bb0*/  ULOP3.LUT UR6, UR6, 0x2000000, URZ, 0xfc, !UPT ;  /* 0x0200000006067892 */ /* 0x000fe4000f8efcff */
[----:B------:R-:W-:Y:S01]  /*1bc0*/  UIADD3.64 UR8, UPT, UPT, UR4, -UR8, URZ ;  /* 0x8000000804087297 */ /* 0x000fe2000fffe0ff */
[----:B------:R-:W-:Y:S01]  /*1bd0*/  UMOV UR26, 0x0 ;  /* 0x00000000001a7882 */ /* 0x000fe20000000000 */
[----:B------:R-:W-:Y:S01]  /*1be0*/  UMOV UR27, 0x4410010 ;  /* 0x04410010001b7882 */ /* 0x000fe20000000000 */
[----:B------:R-:W-:Y:S01]  /*1bf0*/  UMOV UR5, 0x80004020 ;  /* 0x8000402000057882 */ /* 0x000fe20000000000 */
[----:B------:R-:W-:Y:S01]  /*1c00*/  UMOV UR7, 0x40004040 ;  /* 0x4000404000077882 */ /* 0x000fe20000000000 */
[----:B------:R-:W-:Y:S01]  /*1c10*/  UMOV UR28, 0x0 ;  /* 0x00000000001c7882 */ /* 0x000fe20000000000 */
[----:B------:R-:W-:Y:S01]  /*1c20*/  UMOV UR29, 0x4410010 ;  /* 0x04410010001d7882 */ /* 0x000fe20000000000 */
[----:B------:R1:W-:Y:S02]  /*1c30*/  UTCQMMA gdesc[UR4], gdesc[UR6], tmem[UR24], tmem[UR26], idesc[UR27], !UPT ;  /* 0x00ff1a06040075ea */ /* 0x0003e4000f800318 */
[----:B------:R1:W-:Y:S01]  /*1c40*/  UTCQMMA gdesc[UR8], gdesc[UR18], tmem[UR24], tmem[UR28], idesc[UR29], UPT ;  /* 0x00ff1c12080075ea */ /* 0x0003e2000b800318 */
[----:B------:R-:W-:-:S02]  /*1c50*/  NOP ;  /* 0x0000000000007918 */ /* 0x000fc40000000000 */
.L_x_59:
[----:B------:R-:W-:Y:S01]  /*1c60*/  ELECT P0, URZ, PT ;  /* 0x0000000000ff782f */ /* 0x000fe20003800000 */
[----:B-1----:R-:W-:Y:S01]  /*1c70*/  UMOV UR4, UR10 ;  /* 0x0000000a00047c82 */ /* 0x002fe20008000000 */
[----:B------:R-:W-:Y:S02]  /*1c80*/  UMOV UR5, URZ ;  /* 0x000000ff00057c82 */ /* 0x000fe40008000000 */
[----:B------:R-:W-:-:S13]  /*1c90*/  ISETP.LT.U32.AND P0, PT, R132, 0x20, P0 ;  /* 0x000000208400780c */ /* 0x000fda0000701070 */
[----:B------:R-:W-:Y:S01]  /*1ca0*/  VOTEU.ANY UP0, P0 ;  /* 0x0000000000ff7886 */ /* 0x000fe20000000100 */
[----:B------:R-:W-:Y:S01]  /*1cb0*/  VOTEU.ANY UP1, P0 ;  /* 0x0000000000ff7886 */ /* 0x000fe20000020100 */
[----:B------:R-:W-:-:S03]  /*1cc0*/  ISETP.GE.U32.AND P0, PT, R10, 0x41, PT ;  /* 0x000000410a00780c */ /* 0x000fc60003f06070 */
[----:B------:R-:W-:Y:S02]  /*1cd0*/  @UP0 UMOV UR4, UR4 ;  /* 0x0000000400040c82 */ /* 0x000fe40008000000 */
[----:B------:R1:W-:Y:S01]  /*1ce0*/  @UP1 UTCBAR [UR4], URZ ;  /* 0x000000ff040013e9 */ /* 0x0003e200080000ff */
[----:B------:R-:W-:Y:S06]  /*1cf0*/  BAR.SYNC.DEFER_BLOCKING 0x0 ;  /* 0x0000000000007b1d */ /* 0x000fec0000010000 */
[----:B------:R-:W2:Y:S02]  /*1d00*/  SYNCS.PHASECHK.TRANS64.TRYWAIT P1, [UR12+0xf020], RZ ;  /* 0x00f020ffff0075a7 */ /* 0x000ea4000802110c */
[----:B-12---:R-:W-:Y:S05]  /*1d10*/  @!P1 BRA `(.L_x_60) ;  /* 0x0000000c00ec9947 */ /* 0x006fea0003800000 */
.L_x_75:
[----:B------:R-:W-:Y:S01]  /*1d20*/  IMAD.MOV.U32 R2, RZ, RZ, RZ ;  /* 0x000000ffff027224 */ /* 0x000fe200078e00ff */
[----:B------:R-:W-:Y:S06]  /*1d30*/  @!P0 BRA `(.L_x_57) ;  /* 0x00000004002c8947 */ /* 0x000fec0003800000 */
[----:B------:R-:W1:Y:S01]  /*1d40*/  LDCU UR19, c[0x0][0x3a0] ;  /* 0x00007400ff1377ac */ /* 0x000e620008000800 */
[----:B------:R-:W-:Y:S01]  /*1d50*/  UMOV UR17, 0x1 ;  /* 0x0000000100117882 */ /* 0x000fe20000000000 */
[----:B------:R-:W-:-:S05]  /*1d60*/  UMOV UR10, 0x40 ;  /* 0x00000040000a7882 */ /* 0x000fca0000000000 */
.L_x_64:
[----:B------:R-:W-:Y:S01]  /*1d70*/  BAR.SYNC.DEFER_BLOCKING 0x0 ;  /* 0x0000000000007b1d */ /* 0x000fe20000010000 */
[----:B------:R-:W-:Y:S01]  /*1d80*/  ULEA UR18, UR17, UR12, 0x3 ;  /* 0x0000000c11127291 */ /* 0x000fe2000f8e18ff */
[----:B------:R-:W-:Y:S01]  /*1d90*/  @!P3 IMAD.MOV.U32 R3, RZ, RZ, 0x5000 ;  /* 0x00005000ff03b424 */ /* 0x000fe200078e00ff */
[----:B------:R-:W-:Y:S01]  /*1da0*/  ELECT P1, URZ, PT ;  /* 0x0000000000ff782f */ /* 0x000fe20003820000 */
[----:B------:R-:W-:-:S03]  /*1db0*/  ULEA UR8, UR17, UR12, 0xc ;  /* 0x0000000c11087291 */ /* 0x000fc6000f8e60ff */
[----:B------:R-:W-:Y:S02]  /*1dc0*/  ISETP.LT.U32.AND P1, PT, R132, 0x20, P1 ;  /* 0x000000208400780c */ /* 0x000fe40000f21070 */
[----:B------:R-:W-:Y:S01]  /*1dd0*/  ELECT P0, URZ, PT ;  /* 0x0000000000ff782f */ /* 0x000fe20003800000 */
[----:B------:R-:W-:-:S03]  /*1de0*/  UIADD3 UR8, UPT, UPT, UR8, 0xc000, URZ ;  /* 0x0000c00008087890 */ /* 0x000fc6000fffe0ff */
[----:B------:R-:W-:Y:S01]  /*1df0*/  ISETP.LT.U32.AND P0, PT, R132, 0x40, P0 ;  /* 0x000000408400780c */ /* 0x000fe20000701070 */
[----:B------:R-:W-:Y:S02]  /*1e00*/  ULEA UR4, UR17, UR12, 0xe ;  /* 0x0000000c11047291 */ /* 0x000fe4000f8e70ff */
[----:B------:R-:W-:Y:S01]  /*1e10*/  ULOP3.LUT UR5, UR13, 0x1, URZ, 0xc0, !UPT ;  /* 0x000000010d057892 */ /* 0x000fe2000f8ec0ff */
[----:B------:R-:W-:-:S03]  /*1e20*/  UMOV UR31, UR10 ;  /* 0x0000000a001f7c82 */ /* 0x000fc60008000000 */
[----:B------:R-:W-:Y:S01]  /*1e30*/  ULEA UR28, UR5, UR4, 0xd ;  /* 0x00000004051c7291 */ /* 0x000fe2000f8e68ff */
[----:B------:R-:W-:Y:S01]  /*1e40*/  VOTEU.ANY UP0, P1 ;  /* 0x0000000000ff7886 */ /* 0x000fe20000800100 */
[----:B------:R-:W-:Y:S01]  /*1e50*/  ULEA UR30, UR5, UR16, 0x7 ;  /* 0x00000010051e7291 */ /* 0x000fe2000f8e38ff */
[----:B------:R2:W-:Y:S03]  /*1e60*/  @!P3 SYNCS.ARRIVE.TRANS64 RZ, [UR18+0xf000], R3 ;  /* 0x00f00003ffffb9a7 */ /* 0x0005e60008000012 */
[----:B------:R-:W-:Y:S01]  /*1e70*/  VOTEU.ANY UP1, P0 ;  /* 0x0000000000ff7886 */ /* 0x000fe20000020100 */
[----:B------:R-:W-:Y:S01]  /*1e80*/  @UP0 UIADD3 UR9, UPT, UPT, UR18, 0xf000, URZ ;  /* 0x0000f00012090890 */ /* 0x000fe2000fffe0ff */
[----:B------:R-:W-:Y:S01]  /*1e90*/  VOTEU.ANY UP0, P1 ;  /* 0x0000000000ff7886 */ /* 0x000fe20000800100 */
[----:B------:R-:W-:Y:S02]  /*1ea0*/  BAR.SYNC.DEFER_BLOCKING 0x0 ;  /* 0x0000000000007b1d */ /* 0x000fe40000010000 */
[----:B------:R-:W-:Y:S01]  /*1eb0*/  @UP1 UIADD3 UR29, UPT, UPT, UR18, 0xf000, URZ ;  /* 0x0000f000121d1890 */ /* 0x000fe2000fffe0ff */
[----:B--2---:R-:W-:-:S03]  /*1ec0*/  IMAD.U32 R3, R2, -0x80000000, RZ ;  /* 0x8000000002037824 */ /* 0x004fc600078e00ff */
[----:B------:R-:W-:Y:S01]  /*1ed0*/  VOTEU.ANY UP1, P0 ;  /* 0x0000000000ff7886 */ /* 0x000fe20000020100 */
[----:B------:R2:W-:Y:S01]  /*1ee0*/  @UP0 UTMALDG.2D [UR8], [UR20] ;  /* 0x00000008140005b4 */ /* 0x0005e20008008000 */
[----:B------:R-:W-:Y:S01]  /*1ef0*/  UISETP.NE.U32.AND UP0, UPT, UR13, URZ, UPT ;  /* 0x000000ff0d00728c */ /* 0x000fe2000bf05070 */
[----:B------:R4:W-:Y:S06]  /*1f00*/  MEMBAR.ALL.CTA ;  /* 0x0000000000007992 */ /* 0x0009ec0000008000 */
[----:B----4-:R-:W4:Y:S02]  /*1f10*/  FENCE.VIEW.ASYNC.S ;  /* 0x00000000000073c6 */ /* 0x010f240000000000 */
[----:B----4-:R-:W-:Y:S06]  /*1f20*/  BAR.SYNC.DEFER_BLOCKING 0x0 ;  /* 0x0000000000007b1d */ /* 0x010fec0000010000 */
[----:B------:R2:W-:Y:S02]  /*1f30*/  @UP1 UTMALDG.2D [UR28], [UR22] ;  /* 0x0000001c160015b4 */ /* 0x0005e40008008000 */
[----:B------:R-:W-:Y:S06]  /*1f40*/  BAR.SYNC.DEFER_BLOCKING 0x0 ;  /* 0x0000000000007b1d */ /* 0x000fec0000010000 */
[----:B------:R-:W4:Y:S02]  /*1f50*/  SYNCS.PHASECHK.TRANS64.TRYWAIT P0, [UR18+0xf000], R3 ;  /* 0x00f00003ff0075a7 */ /* 0x000f240008001112 */
[----:B--2-4-:R-:W-:Y:S05]  /*1f60*/  @!P0 BRA `(.L_x_61) ;  /* 0x0000000c00648947 */ /* 0x014fea0003800000 */
.L_x_76:
[----:B------:R-:W-:Y:S05]  /*1f70*/  BRA.U UP0, `(.L_x_62) ;  /* 0x0000000100507547 */ /* 0x000fea000b800000 */
[----:B------:R-:W-:Y:S02]  /*1f80*/  USHF.R.U32.HI UR6, URZ, 0x4, UR8 ;  /* 0x00000004ff067899 */ /* 0x000fe40008011608 */
[----:B------:R-:W-:Y:S02]  /*1f90*/  USHF.R.U32.HI UR8, URZ, 0x4, UR4 ;  /* 0x00000004ff087899 */ /* 0x000fe40008011604 */
[----:B------:R-:W-:Y:S02]  /*1fa0*/  USGXT.U32 UR6, UR6, 0xe ;  /* 0x0000000e0606789a */ /* 0x000fe40008000000 */
[----:B------:R-:W-:Y:S02]  /*1fb0*/  USGXT.U32 UR8, UR8, 0xe ;  /* 0x0000000e0808789a */ /* 0x000fe40008000000 */
[----:B------:R-:W-:Y:S02]  /*1fc0*/  UIADD3 UR26, UP0, UPT, UR6, 0x2, URZ ;  /* 0x00000002061a7890 */ /* 0x000fe4000ff1e0ff */
[----:B------:R-:W-:Y:S01]  /*1fd0*/  UIADD3 UR28, UP1, UPT, UR8, 0x2000100, URZ ;  /* 0x02000100081c7890 */ /* 0x000fe2000ff3e0ff */
[----:B------:R-:W-:Y:S01]  /*1fe0*/  UMOV UR4, URZ ;  /* 0x000000ff00047c82 */ /* 0x000fe20008000000 */
[----:B------:R-:W-:Y:S01]  /*1ff0*/  UMOV UR5, URZ ;  /* 0x000000ff00057c82 */ /* 0x000fe20008000000 */
[----:B------:R-:W-:-:S02]  /*2000*/  ULOP3.LUT UR8, UR8, 0x2000000, URZ, 0xfc, !UPT ;  /* 0x0200000008087892 */ /* 0x000fc4000f8efcff */
[----:B------:R-:W-:Y:S02]  /*2010*/  UIADD3.X UR27, UPT, UPT, UR4, -0x7fffbfe0, URZ, UP0, !UPT ;  /* 0x80004020041b7890 */ /* 0x000fe400087fe4ff */
[----:B------:R-:W-:Y:S01]  /*2020*/  UIADD3.X UR29, UPT, UPT, UR5, 0x40004040, URZ, UP1, !UPT ;  /* 0x40004040051d7890 */ /* 0x000fe20008ffe4ff */
[----:B------:R-:W-:Y:S01]  /*2030*/  UMOV UR30, 0x0 ;  /* 0x00000000001e7882 */ /* 0x000fe20000000000 */
[----:B------:R-:W-:Y:S01]  /*2040*/  UMOV UR31, 0x4410010 ;  /* 0x04410010001f7882 */ /* 0x000fe20000000000 */
[----:B------:R-:W-:Y:S01]  /*2050*/  UMOV UR7, 0x80004020 ;  /* 0x8000402000077882 */ /* 0x000fe20000000000 */
[----:B------:R-:W-:Y:S01]  /*2060*/  UMOV UR9, 0x40004040 ;  /* 0x4000404000097882 */ /* 0x000fe20000000000 */
[----:B------:R-:W-:Y:S01]  /*2070*/  UMOV UR4, 0x0 ;  /* 0x0000000000047882 */ /* 0x000fe20000000000 */
[----:B------:R-:W-:Y:S01]  /*2080*/  UMOV UR5, 0x4410010 ;  /* 0x0441001000057882 */ /* 0x000fe20000000000 */
[----:B------:R2:W-:Y:S02]  /*2090*/  UTCQMMA gdesc[UR6], gdesc[UR8], tmem[UR24], tmem[UR30], idesc[UR31], UPT ;  /* 0x00ff1e08060075ea */ /* 0x0005e4000b800318 */
[----:B------:R2:W-:Y:S01]  /*20a0*/  UTCQMMA gdesc[UR26], gdesc[UR28], tmem[UR24], tmem[UR4], idesc[UR5], UPT ;  /* 0x00ff041c1a0075ea */ /* 0x0005e2000b800318 */
[----:B------:R-:W-:-:S02]  /*20b0*/  NOP ;  /* 0x0000000000007918 */ /* 0x000fc40000000000 */
.L_x_62:
[----:B------:R-:W-:Y:S01]  /*20c0*/  ELECT P0, URZ, PT ;  /* 0x0000000000ff782f */ /* 0x000fe20003800000 */
[----:B--2---:R-:W-:-:S03]  /*20d0*/  UIADD3 UR4, UPT, UPT, UR18, 0xf020, URZ ;  /* 0x0000f02012047890 */ /* 0x004fc6000fffe0ff */
[----:B------:R-:W-:Y:S01]  /*20e0*/  ISETP.LT.U32.AND P0, PT, R132, 0x20, P0 ;  /* 0x000000208400780c */ /* 0x000fe20000701070 */
[----:B------:R-:W-:-:S12]  /*20f0*/  UMOV UR5, URZ ;  /* 0x000000ff00057c82 */ /* 0x000fd80008000000 */
[----:B------:R-:W-:Y:S01]  /*2100*/  VOTEU.ANY UP0, P0 ;  /* 0x0000000000ff7886 */ /* 0x000fe20000000100 */
[----:B------:R-:W-:-:S04]  /*2110*/  VOTEU.ANY UP1, P0 ;  /* 0x0000000000ff7886 */ /* 0x000fc80000020100 */
[----:B------:R-:W-:Y:S02]  /*2120*/  @UP0 UMOV UR4, UR4 ;  /* 0x0000000400040c82 */ /* 0x000fe40008000000 */
[----:B------:R2:W-:Y:S01]  /*2130*/  @UP1 UTCBAR [UR4], URZ ;  /* 0x000000ff040013e9 */ /* 0x0005e200080000ff */
[----:B------:R-:W-:Y:S06]  /*2140*/  BAR.SYNC.DEFER_BLOCKING 0x0 ;  /* 0x0000000000007b1d */ /* 0x000fec0000010000 */
[----:B------:R-:W4:Y:S02]  /*2150*/  SYNCS.PHASECHK.TRANS64.TRYWAIT P0, [UR18+0xf020], R3 ;  /* 0x00f02003ff0075a7 */ /* 0x000f240008001112 */
[----:B--2-4-:R-:W-:Y:S05]  /*2160*/  @!P0 BRA `(.L_x_63) ;  /* 0x0000000800f08947 */ /* 0x014fea0003800000 */
.L_x_77:
[----:B------:R-:W-:Y:S02]  /*2170*/  UIADD3 UR17, UPT, UPT, UR17, 0x1, URZ ;  /* 0x0000000111117890 */ /* 0x000fe4000fffe0ff */
[----:B------:R-:W-:Y:S02]  /*2180*/  UIADD3 UR10, UPT, UPT, UR10, 0x40, URZ ;  /* 0x000000400a0a7890 */ /* 0x000fe4000fffe0ff */
[----:B------:R-:W-:-:S04]  /*2190*/  UISETP.NE.U32.AND UP0, UPT, UR17, 0x3, UPT ;  /* 0x000000031100788c */ /* 0x000fc8000bf05070 */
[----:B------:R-:W-:Y:S02]  /*21a0*/  USEL UR17, UR17, URZ, UP0 ;  /* 0x000000ff11117287 */ /* 0x000fe40008000000 */
[----:B------:R-:W-:Y:S02]  /*21b0*/  USEL UR4, URZ, 0x1, UP0 ;  /* 0x00000001ff047887 */ /* 0x000fe40008000000 */
[----:B-1----:R-:W-:-:S04]  /*21c0*/  UISETP.GE.AND UP0, UPT, UR10, UR19, UPT ;  /* 0x000000130a00728c */ /* 0x002fc8000bf06270 */
[----:B------:R-:W-:-:S05]  /*21d0*/  LOP3.LUT R2, R2, UR4, RZ, 0x3c, !PT ;  /* 0x0000000402027c12 */ /* 0x000fca000f8e3cff */
[----:B------:R-:W-:Y:S05]  /*21e0*/  BRA.U !UP0, `(.L_x_64) ;  /* 0xfffffff908e07547 */ /* 0x000fea000b83ffff */
.L_x_57:
[----:B--2-4-:R-:W-:Y:S06]  /*21f0*/  BAR.SYNC.DEFER_BLOCKING 0x0 ;  /* 0x0000000000007b1d */ /* 0x014fec0000010000 */
[----:B------:R-:W-:Y:S04]  /*2200*/  BSSY.RECONVERGENT B3, `(.L_x_65) ;  /* 0x0000004000037945 */ /* 0x000fe80003800200 */
[----:B------:R-:W-:Y:S05]  /*2210*/  @P3 BRA `(.L_x_66) ;  /* 0x0000000000083947 */ /* 0x000fea0003800000 */
[----:B------:R-:W1:Y:S02]  /*2220*/  SYNCS.CCTL.IV [UR12+0xf000] ;  /* 0x00f00000ff0079b1 */ /* 0x000e64000800000c */
[----:B-1----:R-:W1:Y:S02]  /*2230*/  SYNCS.CCTL.IV [UR12+0xf020] ;  /* 0x00f02000ff0079b1 */ /* 0x002e64000800000c */
.L_x_66:
[----:B------:R-:W-:Y:S05]  /*2240*/  BSYNC.RECONVERGENT B3 ;  /* 0x0000000000037941 */ /* 0x000fea0003800200 */
.L_x_65:
[----:B-1----:R-:W-:Y:S06]  /*2250*/  BAR.SYNC.DEFER_BLOCKING 0x0 ;  /* 0x0000000000007b1d */ /* 0x002fec0000010000 */
[----:B------:R-:W-:Y:S04]  /*2260*/  BSSY.RECONVERGENT B3, `(.L_x_67) ;  /* 0x0000004000037945 */ /* 0x000fe80003800200 */
[----:B------:R-:W-:Y:S05]  /*2270*/  @P3 BRA `(.L_x_68) ;  /* 0x0000000000083947 */ /* 0x000fea0003800000 */
[----:B------:R-:W1:Y:S02]  /*2280*/  SYNCS.CCTL.IV [UR12+0xf008] ;  /* 0x00f00800ff0079b1 */ /* 0x000e64000800000c */
[----:B-1----:R-:W1:Y:S02]  /*2290*/  SYNCS.CCTL.IV [UR12+0xf028] ;  /* 0x00f02800ff0079b1 */ /* 0x002e64000800000c */
.L_x_68:
[----:B------:R-:W-:Y:S05]  /*22a0*/  BSYNC.RECONVERGENT B3 ;  /* 0x0000000000037941 */ /* 0x000fea0003800200 */
.L_x_67:
[----:B-1----:R-:W-:Y:S06]  /*22b0*/  BAR.SYNC.DEFER_BLOCKING 0x0 ;  /* 0x0000000000007b1d */ /* 0x002fec0000010000 */
[----:B------:R-:W-:Y:S04]  /*22c0*/  BSSY.RECONVERGENT B3, `(.L_x_69) ;  /* 0x0000004000037945 */ /* 0x000fe80003800200 */
[----:B------:R-:W-:Y:S05]  /*22d0*/  @P3 BRA `(.L_x_70) ;  /* 0x0000000000083947 */ /* 0x000fea0003800000 */
[----:B------:R-:W1:Y:S02]  /*22e0*/  SYNCS.CCTL.IV [UR12+0xf010] ;  /* 0x00f01000ff0079b1 */ /* 0x000e64000800000c */
[----:B-1----:R-:W1:Y:S02]  /*22f0*/  SYNCS.CCTL.IV [UR12+0xf030] ;  /* 0x00f03000ff0079b1 */ /* 0x002e64000800000c */
.L_x_70:
[----:B------:R-:W-:Y:S05]  /*2300*/  BSYNC.RECONVERGENT B3 ;  /* 0x0000000000037941 */ /* 0x000fea0003800200 */
.L_x_69:
[----:B------:R-:W-:Y:S01]  /*2310*/  USHF.L.U32 UR4, UR13, 0x15, URZ ;  /* 0x000000150d047899 */ /* 0x000fe200080006ff */
[C---:B------:R-:W-:Y:S01]  /*2320*/  IMAD.SHL.U32 R2, R0.reuse, 0x40, RZ ;  /* 0x0000004000027824 */ /* 0x040fe200078e00ff */
[----:B------:R-:W-:Y:S01]  /*2330*/  ELECT P0, URZ, PT ;  /* 0x0000000000ff782f */ /* 0x000fe20003800000 */
[C---:B------:R-:W-:Y:S01]  /*2340*/  IMAD.SHL.U32 R133, R0.reuse, 0x80, RZ ;  /* 0x0000008000857824 */ /* 0x040fe200078e00ff */
[----:B------:R-:W-:Y:S01]  /*2350*/  ULOP3.LUT UR4, UR4, 0x600000, URZ, 0xc0, !UPT ;  /* 0x0060000004047892 */ /* 0x000fe2000f8ec0ff */
[----:B------:R-:W-:Y:S01]  /*2360*/  IMAD.SHL.U32 R3, R0, 0x10, RZ ;  /* 0x0000001000037824 */ /* 0x000fe200078e00ff */
[----:B------:R-:W-:Y:S01]  /*2370*/  LOP3.LUT R2, R2, 0x1800, RZ, 0xc0, !PT ;  /* 0x0000180002027812 */ /* 0x000fe200078ec0ff */
[----:B------:R-:W-:Y:S01]  /*2380*/  IMAD.SHL.U32 R0, R0, 0x200, RZ ;  /* 0x0000020000007824 */ /* 0x000fe200078e00ff */
[----:B------:R-:W-:Y:S01]  /*2390*/  UIADD3 UR4, UPT, UPT, UR24, UR4, URZ ;  /* 0x0000000418047290 */ /* 0x000fe2000fffe0ff */
[----:B------:R-:W-:Y:S01]  /*23a0*/  LOP3.LUT R133, R133, 0x780, RZ, 0xc0, !PT ;  /* 0x0000078085857812 */ /* 0x000fe200078ec0ff */
[----:B------:R-:W-:Y:S01]  /*23b0*/  ULOP3.LUT UR13, UR13, 0x1, URZ, 0xc0, !UPT ;  /* 0x000000010d0d7892 */ /* 0x000fe2000f8ec0ff */
[----:B------:R-:W-:Y:S01]  /*23c0*/  LOP3.LUT R2, R2, 0x70, R3, 0xf8, !PT ;  /* 0x0000007002027812 */ /* 0x000fe200078ef803 */
[----:B------:R-:W-:Y:S01]  /*23d0*/  UMOV UR6, UR11 ;  /* 0x0000000b00067c82 */ /* 0x000fe20008000000 */
[----:B------:R-:W-:Y:S01]  /*23e0*/  LOP3.LUT R133, R133, 0x2000, R0, 0xf8, !PT ;  /* 0x0000200085857812 */ /* 0x000fe200078ef800 */
[----:B------:R-:W-:Y:S01]  /*23f0*/  ULEA UR5, UR13, UR16, 0x7 ;  /* 0x000000100d057291 */ /* 0x000fe2000f8e38ff */
[----:B------:R-:W-:-:S02]  /*2400*/  ISETP.LT.U32.AND P0, PT, R132, 0x40, P0 ;  /* 0x000000408400780c */ /* 0x000fc40000701070 */
[----:B---3--:R-:W-:Y:S01]  /*2410*/  LDTM.16dp32bit_t0_t15.x128 R4, tmem[UR4] ;  /* 0x00000004000479ee */ /* 0x008fe20008b80000 */
[----:B------:R-:W2:Y:S01]  /*2420*/  LDTM.16dp32bit_t16_t31.x128 R4, tmem[UR4+0x80] ;  /* 0x00008004000479ee */ /* 0x000ea20008ba0000 */
[----:B------:R-:W-:Y:S01]  /*2430*/  LOP3.LUT R0, R133, R2, RZ, 0xfc, !PT ;  /* 0x0000000285007212 */ /* 0x000fe200078efcff */
[----:B------:R-:W-:Y:S01]  /*2440*/  NOP ;  /* 0x0000000000007918 */ /* 0x000fe20000000000 */
[----:B------:R-:W-:Y:S02]  /*2450*/  ULEA UR4, UR13, UR12, 0xd ;  /* 0x0000000c0d047291 */ /* 0x000fe4000f8e68ff */
[C---:B------:R-:W-:Y:S02]  /*2460*/  LOP3.LUT R2, R0.reuse, 0x10, RZ, 0x3c, !PT ;  /* 0x0000001000027812 */ /* 0x040fe400078e3cff */
[----:B------:R-:W-:-:S03]  /*2470*/  LOP3.LUT R3, R0, 0x20, RZ, 0x3c, !PT ;  /* 0x0000002000037812 */ /* 0x000fc600078e3cff */
[----:B--2---:R-:W-:Y:S01]  /*2480*/  VOTEU.ANY UP1, P0 ;  /* 0x0000000000ff7886 */ /* 0x004fe20000020100 */
[----:B------:R-:W-:Y:S01]  /*2490*/  VOTEU.ANY UP0, P0 ;  /* 0x0000000000ff7886 */ /* 0x000fe20000000100 */
[----:B------:R-:W-:Y:S02]  /*24a0*/  F2FP.SATFINITE.E4M3.F32.PACK_AB_MERGE_C R6, R7, R6, RZ ;  /* 0x000000060706723e */ /* 0x000fe400048070ff */
[----:B------:R-:W-:Y:S02]  /*24b0*/  F2FP.SATFINITE.E4M3.F32.PACK_AB_MERGE_C R10, R11, R10, RZ ;  /* 0x0000000a0b0a723e */ /* 0x000fe400048070ff */
[----:B------:R-:W-:Y:S02]  /*24c0*/  F2FP.SATFINITE.E4M3.F32.PACK_AB_MERGE_C R14, R15, R14, RZ ;  /* 0x0000000e0f0e723e */ /* 0x000fe400048070ff */
[----:B------:R-:W-:Y:S02]  /*24d0*/  F2FP.SATFINITE.E4M3.F32.PACK_AB_MERGE_C R7, R19, R18, RZ ;  /* 0x000000121307723e */ /* 0x000fe400048070ff */
[----:B------:R-:W-:-:S02]  /*24e0*/  F2FP.SATFINITE.E4M3.F32.PACK_AB_MERGE_C R22, R23, R22, RZ ;  /* 0x000000161716723e */ /* 0x000fc400048070ff */
[----:B------:R-:W-:Y:S02]  /*24f0*/  F2FP.SATFINITE.E4M3.F32.PACK_AB_MERGE_C R26, R27, R26, RZ ;  /* 0x0000001a1b1a723e */ /* 0x000fe400048070ff */
        /* <DEDUP_REMOVED lines=11> */
[----:B------:R-:W-:Y:S02]  /*25b0*/  F2FP.SATFINITE.E4M3.F32.PACK_AB_MERGE_C R4, R5, R4, R6 ;  /* 0x000000040504723e */ /* 0x000fe40004807006 */
[----:B------:R-:W-:Y:S02]  /*25c0*/  F2FP.SATFINITE.E4M3.F32.PACK_AB_MERGE_C R74, R75, R74, RZ ;  /* 0x0000004a4b4a723e */ /* 0x000fe400048070ff */
[----:B------:R-:W-:Y:S02]  /*25d0*/  F2FP.SATFINITE.E4M3.F32.PACK_AB_MERGE_C R78, R79, R78, RZ ;  /* 0x0000004e4f4e723e */ /* 0x000fe400048070ff */
[----:B------:R-:W-:Y:S02]  /*25e0*/  F2FP.SATFINITE.E4M3.F32.PACK_AB_MERGE_C R71, R83, R82, RZ ;  /* 0x000000525347723e */ /* 0x000fe400048070ff */
[----:B------:R-:W-:Y:S02]  /*25f0*/  F2FP.SATFINITE.E4M3.F32.PACK_AB_MERGE_C R86, R87, R86, RZ ;  /* 0x000000565756723e */ /* 0x000fe400048070ff */
[----:B------:R-:W-:-:S02]  /*2600*/  F2FP.SATFINITE.E4M3.F32.PACK_AB_MERGE_C R5, R9, R8, R10 ;  /* 0x000000080905723e */ /* 0x000fc4000480700a */
[----:B------:R-:W-:Y:S02]  /*2610*/  F2FP.SATFINITE.E4M3.F32.PACK_AB_MERGE_C R6, R13, R12, R14 ;  /* 0x0000000c0d06723e */ /* 0x000fe4000480700e */
[----:B------:R-:W-:Y:S02]  /*2620*/  F2FP.SATFINITE.E4M3.F32.PACK_AB_MERGE_C R7, R17, R16, R7 ;  /* 0x000000101107723e */ /* 0x000fe40004807007 */
[----:B------:R-:W-:Y:S02]  /*2630*/  F2FP.SATFINITE.E4M3.F32.PACK_AB_MERGE_C R20, R21, R20, R22 ;  /* 0x000000141514723e */ /* 0x000fe40004807016 */
[----:B------:R-:W-:Y:S01]  /*2640*/  F2FP.SATFINITE.E4M3.F32.PACK_AB_MERGE_C R90, R91, R90, RZ ;  /* 0x0000005a5b5a723e */ /* 0x000fe200048070ff */
[----:B-1----:R1:W-:Y:S01]  /*2650*/  STS.128 [R0+UR12], R4 ;  /* 0x0000000400007988 */ /* 0x0023e20008000c0c */
[----:B------:R-:W-:Y:S02]  /*2660*/  F2FP.SATFINITE.E4M3.F32.PACK_AB_MERGE_C R94, R95, R94, RZ ;  /* 0x0000005e5f5e723e */ /* 0x000fe400048070ff */
[----:B------:R-:W-:-:S02]  /*2670*/  F2FP.SATFINITE.E4M3.F32.PACK_AB_MERGE_C R98, R99, R98, RZ ;  /* 0x000000626362723e */ /* 0x000fc400048070ff */
[----:B------:R-:W-:Y:S02]  /*2680*/  F2FP.SATFINITE.E4M3.F32.PACK_AB_MERGE_C R102, R103, R102, RZ ;  /* 0x000000666766723e */ /* 0x000fe400048070ff */
[----:B------:R-:W-:Y:S02]  /*2690*/  F2FP.SATFINITE.E4M3.F32.PACK_AB_MERGE_C R21, R25, R24, R26 ;  /* 0x000000181915723e */ /* 0x000fe4000480701a */
[----:B------:R-:W-:Y:S02]  /*26a0*/  F2FP.SATFINITE.E4M3.F32.PACK_AB_MERGE_C R22, R29, R28, R30 ;  /* 0x0000001c1d16723e */ /* 0x000fe4000480701e */
[----:B------:R-:W-:Y:S02]  /*26b0*/  F2FP.SATFINITE.E4M3.F32.PACK_AB_MERGE_C R23, R33, R32, R23 ;  /* 0x000000202117723e */ /* 0x000fe40004807017 */
[----:B------:R-:W-:Y:S02]  /*26c0*/  F2FP.SATFINITE.E4M3.F32.PACK_AB_MERGE_C R36, R37, R36, R38 ;  /* 0x000000242524723e */ /* 0x000fe40004807026 */
[----:B------:R-:W-:Y:S01]  /*26d0*/  F2FP.SATFINITE.E4M3.F32.PACK_AB_MERGE_C R106, R107, R106, RZ ;  /* 0x0000006a6b6a723e */ /* 0x000fe200048070ff */
[----:B------:R1:W-:Y:S01]  /*26e0*/  STS.128 [R2+UR12], R20 ;  /* 0x0000001402007988 */ /* 0x0003e20008000c0c */
[----:B------:R-:W-:-:S02]  /*26f0*/  F2FP.SATFINITE.E4M3.F32.PACK_AB_MERGE_C R110, R111, R110, RZ ;  /* 0x0000006e6f6e723e */ /* 0x000fc400048070ff */
[----:B------:R-:W-:Y:S02]  /*2700*/  F2FP.SATFINITE.E4M3.F32.PACK_AB_MERGE_C R114, R115, R114, RZ ;  /* 0x000000727372723e */ /* 0x000fe400048070ff */
[----:B------:R-:W-:Y:S02]  /*2710*/  F2FP.SATFINITE.E4M3.F32.PACK_AB_MERGE_C R118, R119, R118, RZ ;  /* 0x000000767776723e */ /* 0x000fe400048070ff */
[----:B------:R-:W-:Y:S02]  /*2720*/  F2FP.SATFINITE.E4M3.F32.PACK_AB_MERGE_C R37, R41, R40, R42 ;  /* 0x000000282925723e */ /* 0x000fe4000480702a */
[----:B------:R-:W-:Y:S02]  /*2730*/  F2FP.SATFINITE.E4M3.F32.PACK_AB_MERGE_C R38, R45, R44, R46 ;  /* 0x0000002c2d26723e */ /* 0x000fe4000480702e */
[----:B------:R-:W-:Y:S02]  /*2740*/  F2FP.SATFINITE.E4M3.F32.PACK_AB_MERGE_C R39, R49, R48, R39 ;  /* 0x000000303127723e */ /* 0x000fe40004807027 */
[----:B------:R-:W-:-:S02]  /*2750*/  F2FP.SATFINITE.E4M3.F32.PACK_AB_MERGE_C R52, R53, R52, R54 ;  /* 0x000000343534723e */ /* 0x000fc40004807036 */
[----:B------:R-:W-:Y:S01]  /*2760*/  F2FP.SATFINITE.E4M3.F32.PACK_AB_MERGE_C R122, R123, R122, RZ ;  /* 0x0000007a7b7a723e */ /* 0x000fe200048070ff */
[----:B------:R1:W-:Y:S01]  /*2770*/  STS.128 [R3+UR12], R36 ;  /* 0x0000002403007988 */ /* 0x0003e20008000c0c */
[----:B------:R-:W-:Y:S02]  /*2780*/  F2FP.SATFINITE.E4M3.F32.PACK_AB_MERGE_C R126, R127, R126, RZ ;  /* 0x0000007e7f7e723e */ /* 0x000fe400048070ff */
[----:B------:R-:W-:Y:S02]  /*2790*/  F2FP.SATFINITE.E4M3.F32.PACK_AB_MERGE_C R130, R131, R130, RZ ;  /* 0x000000828382723e */ /* 0x000fe400048070ff */
[----:B------:R-:W-:Y:S02]  /*27a0*/  F2FP.SATFINITE.E4M3.F32.PACK_AB_MERGE_C R53, R57, R56, R58 ;  /* 0x000000383935723e */ /* 0x000fe4000480703a */
[----:B------:R-:W-:Y:S02]  /*27b0*/  F2FP.SATFINITE.E4M3.F32.PACK_AB_MERGE_C R54, R61, R60, R62 ;  /* 0x0000003c3d36723e */ /* 0x000fe4000480703e */
[----:B------:R-:W-:-:S02]  /*27c0*/  F2FP.SATFINITE.E4M3.F32.PACK_AB_MERGE_C R55, R65, R64, R55 ;  /* 0x000000404137723e */ /* 0x000fc40004807037 */
[----:B------:R-:W-:Y:S02]  /*27d0*/  F2FP.SATFINITE.E4M3.F32.PACK_AB_MERGE_C R68, R69, R68, R70 ;  /* 0x000000444544723e */ /* 0x000fe40004807046 */
[----:B------:R-:W-:Y:S02]  /*27e0*/  LOP3.LUT R8, R0, 0x30, RZ, 0x3c, !PT ;  /* 0x0000003000087812 */ /* 0x000fe400078e3cff */
[----:B------:R-:W-:Y:S02]  /*27f0*/  F2FP.SATFINITE.E4M3.F32.PACK_AB_MERGE_C R69, R73, R72, R74 ;  /* 0x000000484945723e */ /* 0x000fe4000480704a */
[----:B------:R-:W-:Y:S01]  /*2800*/  F2FP.SATFINITE.E4M3.F32.PACK_AB_MERGE_C R70, R77, R76, R78 ;  /* 0x0000004c4d46723e */ /* 0x000fe2000480704e */
[----:B------:R1:W-:Y:S01]  /*2810*/  STS.128 [R8+UR12], R52 ;  /* 0x0000003408007988 */ /* 0x0003e20008000c0c */
[----:B------:R-:W-:Y:S02]  /*2820*/  F2FP.SATFINITE.E4M3.F32.PACK_AB_MERGE_C R71, R81, R80, R71 ;  /* 0x000000505147723e */ /* 0x000fe40004807047 */
[----:B------:R-:W-:-:S02]  /*2830*/  F2FP.SATFINITE.E4M3.F32.PACK_AB_MERGE_C R84, R85, R84, R86 ;  /* 0x000000545554723e */ /* 0x000fc40004807056 */
[C---:B------:R-:W-:Y:S02]  /*2840*/  LOP3.LUT R9, R0.reuse, 0x40, RZ, 0x3c, !PT ;  /* 0x0000004000097812 */ /* 0x040fe400078e3cff */
[----:B------:R-:W-:Y:S02]  /*2850*/  F2FP.SATFINITE.E4M3.F32.PACK_AB_MERGE_C R85, R89, R88, R90 ;  /* 0x000000585955723e */ /* 0x000fe4000480705a */
[----:B------:R-:W-:Y:S01]  /*2860*/  F2FP.SATFINITE.E4M3.F32.PACK_AB_MERGE_C R86, R93, R92, R94 ;  /* 0x0000005c5d56723e */ /* 0x000fe2000480705e */
[----:B------:R1:W-:Y:S01]  /*2870*/  STS.128 [R9+UR12], R68 ;  /* 0x0000004409007988 */ /* 0x0003e20008000c0c */
[----:B------:R-:W-:Y:S02]  /*2880*/  F2FP.SATFINITE.E4M3.F32.PACK_AB_MERGE_C R87, R97, R96, R98 ;  /* 0x000000606157723e */ /* 0x000fe40004807062 */
[----:B------:R-:W-:Y:S02]  /*2890*/  F2FP.SATFINITE.E4M3.F32.PACK_AB_MERGE_C R100, R101, R100, R102 ;  /* 0x000000646564723e */ /* 0x000fe40004807066 */
[----:B------:R-:W-:-:S02]  /*28a0*/  LOP3.LUT R10, R0, 0x50, RZ, 0x3c, !PT ;  /* 0x00000050000a7812 */ /* 0x000fc400078e3cff */
[----:B------:R-:W-:Y:S02]  /*28b0*/  F2FP.SATFINITE.E4M3.F32.PACK_AB_MERGE_C R101, R105, R104, R106 ;  /* 0x000000686965723e */ /* 0x000fe4000480706a */
[----:B------:R-:W-:Y:S01]  /*28c0*/  F2FP.SATFINITE.E4M3.F32.PACK_AB_MERGE_C R102, R109, R108, R110 ;  /* 0x0000006c6d66723e */ /* 0x000fe2000480706e */
[----:B------:R1:W-:Y:S01]  /*28d0*/  STS.128 [R10+UR12], R84 ;  /* 0x000000540a007988 */ /* 0x0003e20008000c0c */
[----:B------:R-:W-:Y:S02]  /*28e0*/  F2FP.SATFINITE.E4M3.F32.PACK_AB_MERGE_C R103, R113, R112, R114 ;  /* 0x000000707167723e */ /* 0x000fe40004807072 */
[----:B------:R-:W-:Y:S02]  /*28f0*/  F2FP.SATFINITE.E4M3.F32.PACK_AB_MERGE_C R116, R117, R116, R118 ;  /* 0x000000747574723e */ /* 0x000fe40004807076 */
[----:B------:R-:W-:Y:S02]  /*2900*/  LOP3.LUT R11, R0, 0x60, RZ, 0x3c, !PT ;  /* 0x00000060000b7812 */ /* 0x000fe400078e3cff */
[----:B------:R-:W-:-:S02]  /*2910*/  F2FP.SATFINITE.E4M3.F32.PACK_AB_MERGE_C R117, R121, R120, R122 ;  /* 0x000000787975723e */ /* 0x000fc4000480707a */
[----:B------:R-:W-:Y:S01]  /*2920*/  F2FP.SATFINITE.E4M3.F32.PACK_AB_MERGE_C R118, R125, R124, R126 ;  /* 0x0000007c7d76723e */ /* 0x000fe2000480707e */
[----:B------:R1:W-:Y:S01]  /*2930*/  STS.128 [R11+UR12], R100 ;  /* 0x000000640b007988 */ /* 0x0003e20008000c0c */
[----:B------:R-:W-:Y:S02]  /*2940*/  F2FP.SATFINITE.E4M3.F32.PACK_AB_MERGE_C R119, R129, R128, R130 ;  /* 0x000000808177723e */ /* 0x000fe40004807082 */
[----:B------:R-:W-:-:S05]  /*2950*/  LOP3.LUT R12, R0, 0x70, RZ, 0x3c, !PT ;  /* 0x00000070000c7812 */ /* 0x000fca00078e3cff */
[----:B------:R1:W-:Y:S01]  /*2960*/  STS.128 [R12+UR12], R116 ;  /* 0x000000740c007988 */ /* 0x0003e20008000c0c */
[----:B------:R2:W-:Y:S06]  /*2970*/  MEMBAR.ALL.CTA ;  /* 0x0000000000007992 */ /* 0x0005ec0000008000 */
[----:B--2---:R-:W2:Y:S02]  /*2980*/  FENCE.VIEW.ASYNC.S ;  /* 0x00000000000073c6 */ /* 0x004ea40000000000 */
[----:B--2---:R-:W-:Y:S06]  /*2990*/  BAR.SYNC.DEFER_BLOCKING 0x0 ;  /* 0x0000000000007b1d */ /* 0x004fec0000010000 */
[----:B------:R1:W-:Y:S01]  /*29a0*/  @UP1 UTMASTG.2D [UR4], [UR14] ;  /* 0x000000040e0013b5 */ /* 0x0003e20008008000 */
[----:B------:R0:W-:Y:S01]  /*29b0*/  UTMACMDFLUSH ;  /* 0x00000000000079b7 */ /* 0x0001e20000000000 */
[----:B------:R-:W-:-:S04]  /*29c0*/  DEPBAR.LE SB0, 0x0 ;  /* 0x000080000000791a */ /* 0x000fc80000000000 */
[----:B------:R-:W-:Y:S08]  /*29d0*/  BAR.SYNC.DEFER_BLOCKING 0x0 ;  /* 0x0000000000007b1d */ /* 0x000ff00000010000 */
[----:B------:R-:W-:Y:S06]  /*29e0*/  BAR.SYNC.DEFER_BLOCKING 0x0 ;  /* 0x0000000000007b1d */ /* 0x000fec0000010000 */
[----:B-1----:R-:W-:Y:S05]  /*29f0*/  @P2 BRA `(.L_x_71) ;  /* 0x0000000000a02947 */ /* 0x002fea0003800000 */
[----:B------:R-:W1:Y:S01]  /*2a00*/  S2UR UR5, SR_CgaCtaId ;  /* 0x00000000000579c3 */ /* 0x000e620000008800 */
[----:B------:R-:W-:Y:S01]  /*2a10*/  NOP ;  /* 0x0000000000007918 */ /* 0x000fe20000000000 */
[----:B------:R-:W-:Y:S01]  /*2a20*/  UMOV UR4, 0x50 ;  /* 0x0000005000047882 */ /* 0x000fe20000000000 */
[----:B------:R-:W-:Y:S02]  /*2a30*/  IMAD.U32 R0, RZ, RZ, UR24 ;  /* 0x00000018ff007e24 */ /* 0x000fe4000f8e00ff */
[----:B------:R-:W-:Y:S02]  /*2a40*/  IMAD.MOV.U32 R3, RZ, RZ, 0xff ;  /* 0x000000ffff037424 */ /* 0x000fe400078e00ff */
[----:B------:R-:W-:Y:S01]  /*2a50*/  IMAD.MOV.U32 R7, RZ, RZ, 0x1 ;  /* 0x00000001ff077424 */ /* 0x000fe200078e00ff */
[----:B------:R-:W-:-:S04]  /*2a60*/  LOP3.LUT R0, R0, 0xffff, RZ, 0xc0, !PT ;  /* 0x0000ffff00007812 */ /* 0x000fc800078ec0ff */
[----:B------:R-:W-:-:S05]  /*2a70*/  SHF.R.U32.HI R0, RZ, 0x5, R0 ;  /* 0x00000005ff007819 */ /* 0x000fca0000011600 */
[----:B------:R-:W-:Y:S01]  /*2a80*/  VIADD R2, R0, 0x10 ;  /* 0x0000001000027836 */ /* 0x000fe20000000000 */
[----:B------:R-:W-:Y:S01]  /*2a90*/  SHF.L.U32 R0, R3, R0, RZ ;  /* 0x0000000003007219 */ /* 0x000fe200000006ff */
[----:B-1----:R-:W-:-:S03]  /*2aa0*/  ULEA UR6, UR5, UR4, 0x18 ;  /* 0x0000000405067291 */ /* 0x002fc6000f8ec0ff */
[----:B------:R-:W-:-:S04]  /*2ab0*/  SHF.L.U32 R3, R7, R2, RZ ;  /* 0x0000000207037219 */ /* 0x000fc800000006ff */
[----:B------:R-:W-:Y:S02]  /*2ac0*/  LOP3.LUT R0, R3, R0, RZ, 0xfc, !PT ;  /* 0x0000000003007212 */ /* 0x000fe400078efcff */
[----:B------:R-:W1:Y:S02]  /*2ad0*/  LDS R5, [UR6] ;  /* 0x00000006ff057984 */ /* 0x000e640008000800 */
[C---:B------:R-:W-:Y:S02]  /*2ae0*/  LOP3.LUT R2, R0.reuse, 0xffff, RZ, 0xc0, !PT ;  /* 0x0000ffff00027812 */ /* 0x040fe400078ec0ff */
[----:B-1----:R-:W-:-:S04]  /*2af0*/  LOP3.LUT R3, R0, 0xffff, R5, 0x80, !PT ;  /* 0x0000ffff00037812 */ /* 0x002fc800078e8005 */
[----:B------:R-:W-:-:S13]  /*2b00*/  ISETP.NE.AND P0, PT, R3, R2, PT ;  /* 0x000000020300720c */ /* 0x000fda0003f05270 */
[----:B------:R-:W-:Y:S05]  /*2b10*/  @P0 BRA `(.L_x_72) ;  /* 0x0000000000500947 */ /* 0x000fea0003800000 */
[----:B------:R-:W-:Y:S02]  /*2b20*/  SHF.R.U32.HI R5, RZ, 0x10, R5 ;  /* 0x00000010ff057819 */ /* 0x000fe40000011605 */
[----:B------:R-:W-:-:S04]  /*2b30*/  SHF.R.U32.HI R2, RZ, 0x10, R0 ;  /* 0x00000010ff027819 */ /* 0x000fc80000011600 */
[----:B------:R-:W-:-:S04]  /*2b40*/  LOP3.LUT R5, R5, R2, RZ, 0xc0, !PT ;  /* 0x0000000205057212 */ /* 0x000fc800078ec0ff */
[----:B------:R-:W-:-:S13]  /*2b50*/  ISETP.NE.AND P0, PT, R5, R2, PT ;  /* 0x000000020500720c */ /* 0x000fda0003f05270 */
[----:B------:R-:W-:Y:S05]  /*2b60*/  @P0 BRA `(.L_x_73) ;  /* 0x0000000000300947 */ /* 0x000fea0003800000 */
[----:B------:R-:W-:Y:S01]  /*2b70*/  R2UR UR4, R0 ;  /* 0x00000000000472ca */ /* 0x000fe200000e0000 */
[----:B------:R-:W-:Y:S01]  /*2b80*/  VOTEU.ANY UR5, UPT, PT ;  /* 0x0000000000057886 */ /* 0x000fe200038e0100 */
[----:B------:R-:W1:Y:S01]  /*2b90*/  S2R R0, SR_LANEID ;  /* 0x0000000000007919 */ /* 0x000e620000000000 */
[----:B------:R-:W-:-:S10]  /*2ba0*/  UFLO.U32 UR5, UR5 ;  /* 0x00000005000572bd */ /* 0x000fd400080e0000 */
[----:B------:R-:W-:-:S06]  /*2bb0*/  ULOP3.LUT UR4, URZ, UR4, URZ, 0x33, !UPT ;  /* 0x00000004ff047292 */ /* 0x000fcc000f8e33ff */
[----:B------:R-:W-:-:S04]  /*2bc0*/  IMAD.U32 R2, RZ, RZ, UR4 ;  /* 0x00000004ff027e24 */ /* 0x000fc8000f8e00ff */
[----:B------:R-:W2:Y:S02]  /*2bd0*/  REDUX UR7, R2 ;  /* 0x00000000020773c4 */ /* 0x000ea40000000000 */
[----:B------:R3:W-:Y:S01]  /*2be0*/  UTCATOMSWS.AND URZ, UR4 ;  /* 0x0000000400ff79e3 */ /* 0x0007e20008000000 */
[----:B-1----:R-:W-:Y:S01]  /*2bf0*/  ISETP.EQ.U32.AND P0, PT, R0, UR5, PT ;  /* 0x0000000500007c0c */ /* 0x002fe2000bf02070 */
[----:B--2---:R-:W-:-:S12]  /*2c00*/  IMAD.U32 R0, RZ, RZ, UR7 ;  /* 0x00000007ff007e24 */ /* 0x004fd8000f8e00ff */
[----:B------:R3:W-:Y:S01]  /*2c10*/  @P0 ATOMS.AND RZ, [UR6], R0 ;  /* 0x00000000ffff098c */ /* 0x0007e2000a800006 */
[----:B------:R-:W-:Y:S05]  /*2c20*/  BRA `(.L_x_71) ;  /* 0x0000000000147947 */ /* 0x000fea0003800000 */
.L_x_73:
[----:B------:R-:W-:-:S07]  /*2c30*/  MOV R2, 0x2c50 ;  /* 0x00002c5000027802 */ /* 0x000fce0000000f00 */
[----:B------:R-:W-:Y:S05]  /*2c40*/  CALL.REL.NOINC `($__internal_0_$__cuda_sm10x_tcgen05_guardrail_trap_col_being_dealloced_not_returned_by_alloc) ;  /* 0x0000000000447944 */ /* 0x000fea0003c00000 */
[----:B------:R-:W-:Y:S05]  /*2c50*/  BRA `(.L_x_71) ;  /* 0x0000000000087947 */ /* 0x000fea0003800000 */
.L_x_72:
[----:B------:R-:W-:-:S07]  /*2c60*/  MOV R2, 0x2c80 ;  /* 0x00002c8000027802 */ /* 0x000fce0000000f00 */
[----:B------:R-:W-:Y:S05]  /*2c70*/  CALL.REL.NOINC `($__internal_2_$__cuda_sm10x_tcgen05_guardrail_trap_unallocated_columns_being_dealloced) ;  /* 0x0000000000507944 */ /* 0x000fea0003c00000 */
.L_x_71:
[----:B------:R-:W-:Y:S01]  /*2c80*/  NOP ;  /* 0x0000000000007918 */ /* 0x000fe20000000000 */
[----:B---3--:R-:W-:Y:S05]  /*2c90*/  EXIT ;  /* 0x000000000000794d */ /* 0x008fea0003800000 */
.L_x_58:
[----:B------:R-:W1:Y:S02]  /*2ca0*/  SYNCS.PHASECHK.TRANS64.TRYWAIT P0, [UR12+0xf000], RZ ;  /* 0x00f000ffff0075a7 */ /* 0x000e64000800110c */
[----:B-1----:R-:W-:Y:S05]  /*2cb0*/  @!P0 BRA `(.L_x_58) ;  /* 0xfffffffc00f88947 */ /* 0x002fea000383ffff */
[----:B------:R-:W-:Y:S05]  /*2cc0*/  BRA `(.L_x_74) ;  /* 0xffffffec00887947 */ /* 0x000fea000383ffff */
.L_x_60:
[----:B------:R-:W1:Y:S02]  /*2cd0*/  SYNCS.PHASECHK.TRANS64.TRYWAIT P1, [UR12+0xf020], RZ ;  /* 0x00f020ffff0075a7 */ /* 0x000e64000802110c */
[----:B-1----:R-:W-:Y:S05]  /*2ce0*/  @!P1 BRA `(.L_x_60) ;  /* 0xfffffffc00f89947 */ /* 0x002fea000383ffff */
[----:B------:R-:W-:Y:S05]  /*2cf0*/  BRA `(.L_x_75) ;  /* 0xfffffff000087947 */ /* 0x000fea000383ffff */
.L_x_61:
[----:B------:R-:W2:Y:S02]  /*2d00*/  SYNCS.PHASECHK.TRANS64.TRYWAIT P0, [UR18+0xf000], R3 ;  /* 0x00f00003ff0075a7 */ /* 0x000ea40008001112 */
[----:B--2---:R-:W-:Y:S05]  /*2d10*/  @!P0 BRA `(.L_x_61) ;  /* 0xfffffffc00f88947 */ /* 0x004fea000383ffff */
[----:B------:R-:W-:Y:S05]  /*2d20*/  BRA `(.L_x_76) ;  /* 0xfffffff000907947 */ /* 0x000fea000383ffff */
.L_x_63:
[----:B------:R-:W2:Y:S02]  /*2d30*/  SYNCS.PHASECHK.TRANS64.TRYWAIT P0, [UR18+0xf020], R3 ;  /* 0x00f02003ff0075a7 */ /* 0x000ea40008001112 */
[----:B--2---:R-:W-:Y:S05]  /*2d40*/  @!P0 BRA `(.L_x_63) ;  /* 0xfffffffc00f88947 */ /* 0x004fea000383ffff */
[----:B------:R-:W-:Y:S05]  /*2d50*/  BRA `(.L_x_77) ;  /* 0xfffffff400047947 */ /* 0x000fea000383ffff */
        .weak           $__internal_0_$__cuda_sm10x_tcgen05_guardrail_trap_col_being_dealloced_not_returned_by_alloc
        .type           $__internal_0_$__cuda_sm10x_tcgen05_guardrail_trap_col_being_dealloced_not_returned_by_alloc,@function
        .size           $__internal_0_$__cuda_sm10x_tcgen05_guardrail_trap_col_being_dealloced_not_returned_by_alloc,($__internal_1_$__cuda_sm10x_tcgen05_guardrail_trap_phase_invalid_during_alloc - $__internal_0_$__cuda_sm10x_tcgen05_guardrail_trap_col_being_dealloced_not_returned_by_alloc)
$__internal_0_$__cuda_sm10x_tcgen05_guardrail_trap_col_being_dealloced_not_returned_by_alloc:
[----:B------:R-:W-:Y:S05]  /*2d60*/  BPT.TRAP 0x1 ;  /* 0x000000040000795c */ /* 0x000fea0000300000 */
[----:B------:R-:W-:-:S04]  /*2d70*/  IMAD.MOV.U32 R3, RZ, RZ, 0x0 ;  /* 0x00000000ff037424 */ /* 0x000fc800078e00ff */
[----:B------:R-:W-:Y:S05]  /*2d80*/  RET.REL.NODEC R2 `(gluon_tcgen05) ;  /* 0xffffffd0029c7950 */ /* 0x000fea0003c3ffff */
        .weak           $__internal_1_$__cuda_sm10x_tcgen05_guardrail_trap_phase_invalid_during_alloc
        .type           $__internal_1_$__cuda_sm10x_tcgen05_guardrail_trap_phase_invalid_during_alloc,@function
        .size           $__internal_1_$__cuda_sm10x_tcgen05_guardrail_trap_phase_invalid_during_alloc,($__internal_2_$__cuda_sm10x_tcgen05_guardrail_trap_unallocated_columns_being_dealloced - $__internal_1_$__cuda_sm10x_tcgen05_guardrail_trap_phase_invalid_during_alloc)
$__internal_1_$__cuda_sm10x_tcgen05_guardrail_trap_phase_invalid_during_alloc:
[----:B------:R-:W-:Y:S05]  /*2d90*/  BPT.TRAP 0x1 ;  /* 0x000000040000795c */ /* 0x000fea0000300000 */
[----:B------:R-:W-:-:S04]  /*2da0*/  IMAD.MOV.U32 R3, RZ, RZ, 0x0 ;  /* 0x00000000ff037424 */ /* 0x000fc800078e00ff */
[----:B------:R-:W-:Y:S05]  /*2db0*/  RET.REL.NODEC R2 `(gluon_tcgen05) ;  /* 0xffffffd002907950 */ /* 0x000fea0003c3ffff */
        .weak           $__internal_2_$__cuda_sm10x_tcgen05_guardrail_trap_unallocated_columns_being_dealloced
        .type           $__internal_2_$__cuda_sm10x_tcgen05_guardrail_trap_unallocated_columns_being_dealloced,@function
        .size           $__internal_2_$__cuda_sm10x_tcgen05_guardrail_trap_unallocated_columns_being_dealloced,(.L_x_81 - $__internal_2_$__cuda_sm10x_tcgen05_guardrail_trap_unallocated_columns_being_dealloced)
$__internal_2_$__cuda_sm10x_tcgen05_guardrail_trap_unallocated_columns_being_dealloced:
[----:B------:R-:W-:Y:S05]  /*2dc0*/  BPT.TRAP 0x1 ;  /* 0x000000040000795c */ /* 0x000fea0000300000 */
[----:B------:R-:W-:-:S04]  /*2dd0*/  IMAD.MOV.U32 R3, RZ, RZ, 0x0 ;  /* 0x00000000ff037424 */ /* 0x000fc800078e00ff */
[----:B------:R-:W-:Y:S05]  /*2de0*/  RET.REL.NODEC R2 `(gluon_tcgen05) ;  /* 0xffffffd002847950 */ /* 0x000fea0003c3ffff */
.L_x_78:
[----:B------:R-:W-:-:S00]  /*2df0*/  BRA `(.L_x_78) ;  /* 0xfffffffc00fc7947 */ /* 0x000fc0000383ffff */
[----:B------:R-:W-:-:S00]  /*2e00*/  NOP ;  /* 0x0000000000007918 */ /* 0x000fc00000000000 */
[----:B------:R-:W-:-:S00]  /*2e10*/  NOP ;  /* 0x0000000000007918 */ /* 0x000fc00000000000 */
[----:B------:R-:W-:-:S00]  /*2e20*/  NOP ;  /* 0x0000000000007918 */ /* 0x000fc00000000000 */
[----:B------:R-:W-:-:S00]  /*2e30*/  NOP ;  /* 0x0000000000007918 */ /* 0x000fc00000000000 */
[----:B------:R-:W-:-:S00]  /*2e40*/  NOP ;  /* 0x0000000000007918 */ /* 0x000fc00000000000 */
[----:B------:R-:W-:-:S00]  /*2e50*/  NOP ;  /* 0x0000000000007918 */ /* 0x000fc00000000000 */
[----:B------:R-:W-:-:S00]  /*2e60*/  NOP ;  /* 0x0000000000007918 */ /* 0x000fc00000000000 */
[----:B------:R-:W-:-:S00]  /*2e70*/  NOP ;  /* 0x0000000000007918 */ /* 0x000fc00000000000 */
.L_x_81:


//--------------------- .nv.shared.gluon_tcgen05  --------------------------
	.section	.nv.shared.gluon_tcgen05,"aw",@nobits
	.sectionflags	@""
	.align	16
	.zero		1024


//--------------------- .nv.shared.reserved.0     --------------------------
	.section	.nv.shared.reserved.0,"aw",@nobits
	.align	8
	.weak		__nv_reservedSMEM_offset_0_alias
	.size		__nv_reservedSMEM_offset_0_alias, 0, 64
	.other		__nv_reservedSMEM_offset_0_alias,@"STO_CUDA_RESERVED_SHARED STV_DEFAULT"
__nv_reservedSMEM_offset_0_alias:
	.zero		0
.nv.shared.reserved.0:
	.zero		64
	.weak		__nv_reservedSMEM_allocation_phase
	.type		__nv_reservedSMEM_allocation_phase,@object
	.size		__nv_reservedSMEM_allocation_phase,(.L_0 - __nv_reservedSMEM_allocation_phase)
__nv_reservedSMEM_allocation_phase:
	.zero		1
.L_0:
	.zero		7
	.weak		__nv_reservedSMEM_devtool_atexit_pc
	.type		__nv_reservedSMEM_devtool_atexit_pc,@object
	.size		__nv_reservedSMEM_devtool_atexit_pc,(__nv_reservedSMEM_allocation_mask - __nv_reservedSMEM_devtool_atexit_pc)
__nv_reservedSMEM_devtool_atexit_pc:
	.zero		8
	.weak		__nv_reservedSMEM_allocation_mask
	.type		__nv_reservedSMEM_allocation_mask,@object
	.size		__nv_reservedSMEM_allocation_mask,(.L_2 - __nv_reservedSMEM_allocation_mask)
__nv_reservedSMEM_allocation_mask:
	.zero		4
.L_2:


//--------------------- .nv.constant0.gluon_tcgen05 --------------------------
	.section	.nv.constant0.gluon_tcgen05,"a",@progbits
	.sectionflags	@""
	.align	4
.nv.constant0.gluon_tcgen05:
	.zero		976


//--------------------- SYMBOLS --------------------------

	.type		.nv.reservedSmem.offset0,@object
	.size		.nv.reservedSmem.offset0,0x4
	.type		.nv.reservedSmem.cap,@object
	.size		.nv.reservedSmem.cap,0x4
